//
// Generated by NVIDIA NVVM Compiler
//
// Compiler Build ID: CL-36424714
// Cuda compilation tools, release 13.0, V13.0.88
// Based on NVVM 20.0.0
//

.version 9.0
.target sm_100
.address_size 64

	// .globl	_Z22error_detection_kernelPcPiS0_iii
// _ZZ22error_detection_kernelPcPiS0_iiiE10s_powAlpha has been demoted
// _ZZ22error_detection_kernelPcPiS0_iiiE10s_codeword has been demoted
// _ZZ22error_detection_kernelPcPiS0_ciiE10s_powAlpha has been demoted

.visible .entry _Z22error_detection_kernelPcPiS0_iii(
	.param .u64 .ptr .align 1 _Z22error_detection_kernelPcPiS0_iii_param_0,
	.param .u64 .ptr .align 1 _Z22error_detection_kernelPcPiS0_iii_param_1,
	.param .u64 .ptr .align 1 _Z22error_detection_kernelPcPiS0_iii_param_2,
	.param .u32 _Z22error_detection_kernelPcPiS0_iii_param_3,
	.param .u32 _Z22error_detection_kernelPcPiS0_iii_param_4,
	.param .u32 _Z22error_detection_kernelPcPiS0_iii_param_5
)
{
	.reg .pred 	%p<8>;
	.reg .b16 	%rs<2>;
	.reg .b32 	%r<28>;
	.reg .b64 	%rd<13>;
	// demoted variable
	.shared .align 4 .b8 _ZZ22error_detection_kernelPcPiS0_iiiE10s_powAlpha[1024];
	// demoted variable
	.shared .align 1 .b8 _ZZ22error_detection_kernelPcPiS0_iiiE10s_codeword[256];
	ld.param.u64 	%rd3, [_Z22error_detection_kernelPcPiS0_iii_param_0];
	ld.param.u64 	%rd1, [_Z22error_detection_kernelPcPiS0_iii_param_1];
	ld.param.u64 	%rd2, [_Z22error_detection_kernelPcPiS0_iii_param_2];
	ld.param.u32 	%r8, [_Z22error_detection_kernelPcPiS0_iii_param_3];
	ld.param.u32 	%r9, [_Z22error_detection_kernelPcPiS0_iii_param_4];
	ld.param.u32 	%r10, [_Z22error_detection_kernelPcPiS0_iii_param_5];
	cvta.to.global.u64 	%rd4, %rd3;
	mov.u32 	%r1, %ctaid.x;
	mov.u32 	%r27, %ntid.x;
	mov.u32 	%r3, %tid.x;
	mad.lo.s32 	%r4, %r1, %r27, %r3;
	cvt.s64.s32 	%rd5, %r4;
	add.s64 	%rd6, %rd4, %rd5;
	ld.global.u8 	%rs1, [%rd6];
	mov.u32 	%r11, _ZZ22error_detection_kernelPcPiS0_iiiE10s_codeword;
	add.s32 	%r12, %r11, %r3;
	st.shared.u8 	[%r12], %rs1;
	setp.eq.s16 	%p1, %rs1, 0;
	setp.ge.s32 	%p2, %r4, %r10;
	shl.b32 	%r13, %r3, 2;
	mov.u32 	%r14, _ZZ22error_detection_kernelPcPiS0_iiiE10s_powAlpha;
	add.s32 	%r5, %r14, %r13;
	or.pred  	%p3, %p2, %p1;
	@%p3 bra 	$L__BB0_2;
	cvta.to.global.u64 	%rd7, %rd1;
	mad.lo.s32 	%r16, %r4, %r8, %r4;
	rem.s32 	%r17, %r16, %r9;
	mul.wide.s32 	%rd8, %r17, 4;
	add.s64 	%rd9, %rd7, %rd8;
	ld.global.u32 	%r18, [%rd9];
	st.shared.u32 	[%r5], %r18;
	bra.uni 	$L__BB0_3;
$L__BB0_2:
	mov.b32 	%r15, 0;
	st.shared.u32 	[%r5], %r15;
$L__BB0_3:
	bar.sync 	0;
	setp.lt.u32 	%p4, %r27, 2;
	@%p4 bra 	$L__BB0_7;
$L__BB0_4:
	shr.u32 	%r7, %r27, 1;
	setp.ge.u32 	%p5, %r3, %r7;
	@%p5 bra 	$L__BB0_6;
	shl.b32 	%r19, %r7, 2;
	add.s32 	%r20, %r5, %r19;
	ld.shared.u32 	%r21, [%r20];
	ld.shared.u32 	%r22, [%r5];
	xor.b32  	%r23, %r22, %r21;
	st.shared.u32 	[%r5], %r23;
$L__BB0_6:
	bar.sync 	0;
	setp.gt.u32 	%p6, %r27, 3;
	mov.u32 	%r27, %r7;
	@%p6 bra 	$L__BB0_4;
$L__BB0_7:
	setp.ne.s32 	%p7, %r3, 0;
	@%p7 bra 	$L__BB0_9;
	ld.shared.u32 	%r24, [_ZZ22error_detection_kernelPcPiS0_iiiE10s_powAlpha];
	mov.u32 	%r25, %nctaid.x;
	mad.lo.s32 	%r26, %r8, %r25, %r1;
	cvta.to.global.u64 	%rd10, %rd2;
	mul.wide.u32 	%rd11, %r26, 4;
	add.s64 	%rd12, %rd10, %rd11;
	st.global.u32 	[%rd12], %r24;
$L__BB0_9:
	bar.sync 	0;
	ret;

}
	// .globl	_Z22error_detection_kernelPcPiS0_cii
.visible .entry _Z22error_detection_kernelPcPiS0_cii(
	.param .u64 .ptr .align 1 _Z22error_detection_kernelPcPiS0_cii_param_0,
	.param .u64 .ptr .align 1 _Z22error_detection_kernelPcPiS0_cii_param_1,
	.param .u64 .ptr .align 1 _Z22error_detection_kernelPcPiS0_cii_param_2,
	.param .u8 _Z22error_detection_kernelPcPiS0_cii_param_3,
	.param .u32 _Z22error_detection_kernelPcPiS0_cii_param_4,
	.param .u32 _Z22error_detection_kernelPcPiS0_cii_param_5
)
{
	.reg .pred 	%p<11>;
	.reg .b16 	%rs<3>;
	.reg .b32 	%r<32>;
	.reg .b64 	%rd<13>;
	// demoted variable
	.shared .align 4 .b8 _ZZ22error_detection_kernelPcPiS0_ciiE10s_powAlpha[1024];
	ld.param.u64 	%rd6, [_Z22error_detection_kernelPcPiS0_cii_param_0];
	ld.param.u64 	%rd4, [_Z22error_detection_kernelPcPiS0_cii_param_1];
	ld.param.u64 	%rd5, [_Z22error_detection_kernelPcPiS0_cii_param_2];
	ld.param.s8 	%rs1, [_Z22error_detection_kernelPcPiS0_cii_param_3];
	ld.param.u32 	%r14, [_Z22error_detection_kernelPcPiS0_cii_param_4];
	ld.param.u32 	%r15, [_Z22error_detection_kernelPcPiS0_cii_param_5];
	cvta.to.global.u64 	%rd1, %rd6;
	mov.u32 	%r1, %ctaid.x;
	mov.u32 	%r2, %ntid.x;
	mov.u32 	%r3, %tid.x;
	mad.lo.s32 	%r4, %r1, %r2, %r3;
	setp.lt.s16 	%p2, %rs1, 1;
	@%p2 bra 	$L__BB1_12;
	cvt.s64.s32 	%rd7, %r4;
	add.s64 	%rd8, %rd1, %rd7;
	ld.global.u8 	%rs2, [%rd8];
	setp.ne.s16 	%p3, %rs2, 0;
	setp.lt.s32 	%p4, %r4, %r15;
	and.pred  	%p1, %p4, %p3;
	shl.b32 	%r17, %r3, 2;
	mov.u32 	%r18, _ZZ22error_detection_kernelPcPiS0_ciiE10s_powAlpha;
	add.s32 	%r5, %r18, %r17;
	mov.u32 	%r6, %nctaid.x;
	cvt.s32.s16 	%r7, %rs1;
	cvta.to.global.u64 	%rd2, %rd4;
	cvta.to.global.u64 	%rd3, %rd5;
	mov.b32 	%r29, 0;
	not.pred 	%p5, %p1;
$L__BB1_2:
	mov.b32 	%r30, 0;
	@%p5 bra 	$L__BB1_4;
	mad.lo.s32 	%r20, %r4, %r29, %r4;
	rem.s32 	%r21, %r20, %r14;
	mul.wide.s32 	%rd9, %r21, 4;
	add.s64 	%rd10, %rd2, %rd9;
	ld.global.u32 	%r30, [%rd10];
$L__BB1_4:
	setp.lt.u32 	%p6, %r2, 2;
	st.shared.u32 	[%r5], %r30;
	bar.sync 	0;
	@%p6 bra 	$L__BB1_9;
	mov.u32 	%r31, %r2;
$L__BB1_6:
	shr.u32 	%r12, %r31, 1;
	setp.ge.u32 	%p7, %r3, %r12;
	@%p7 bra 	$L__BB1_8;
	shl.b32 	%r22, %r12, 2;
	add.s32 	%r23, %r5, %r22;
	ld.shared.u32 	%r24, [%r23];
	ld.shared.u32 	%r25, [%r5];
	xor.b32  	%r26, %r25, %r24;
	st.shared.u32 	[%r5], %r26;
$L__BB1_8:
	bar.sync 	0;
	setp.gt.u32 	%p8, %r31, 3;
	mov.u32 	%r31, %r12;
	@%p8 bra 	$L__BB1_6;
$L__BB1_9:
	setp.ne.s32 	%p9, %r3, 0;
	@%p9 bra 	$L__BB1_11;
	ld.shared.u32 	%r27, [_ZZ22error_detection_kernelPcPiS0_ciiE10s_powAlpha];
	mad.lo.s32 	%r28, %r29, %r6, %r1;
	mul.wide.u32 	%rd11, %r28, 4;
	add.s64 	%rd12, %rd3, %rd11;
	st.global.u32 	[%rd12], %r27;
$L__BB1_11:
	bar.sync 	0;
	add.s32 	%r29, %r29, 1;
	setp.ne.s32 	%p10, %r29, %r7;
	@%p10 bra 	$L__BB1_2;
$L__BB1_12:
	ret;

}
	// .globl	_Z19chien_search_kernelPiS_S_S_ii
.visible .entry _Z19chien_search_kernelPiS_S_S_ii(
	.param .u64 .ptr .align 1 _Z19chien_search_kernelPiS_S_S_ii_param_0,
	.param .u64 .ptr .align 1 _Z19chien_search_kernelPiS_S_S_ii_param_1,
	.param .u64 .ptr .align 1 _Z19chien_search_kernelPiS_S_S_ii_param_2,
	.param .u64 .ptr .align 1 _Z19chien_search_kernelPiS_S_S_ii_param_3,
	.param .u32 _Z19chien_search_kernelPiS_S_S_ii_param_4,
	.param .u32 _Z19chien_search_kernelPiS_S_S_ii_param_5
)
{
	.reg .pred 	%p<13>;
	.reg .b32 	%r<164>;
	.reg .b64 	%rd<51>;

	ld.param.u64 	%rd8, [_Z19chien_search_kernelPiS_S_S_ii_param_0];
	ld.param.u64 	%rd9, [_Z19chien_search_kernelPiS_S_S_ii_param_1];
	ld.param.u64 	%rd6, [_Z19chien_search_kernelPiS_S_S_ii_param_2];
	ld.param.u64 	%rd7, [_Z19chien_search_kernelPiS_S_S_ii_param_3];
	ld.param.u32 	%r39, [_Z19chien_search_kernelPiS_S_S_ii_param_4];
	ld.param.u32 	%r40, [_Z19chien_search_kernelPiS_S_S_ii_param_5];
	cvta.to.global.u64 	%rd1, %rd8;
	cvta.to.global.u64 	%rd2, %rd9;
	mov.u32 	%r41, %ctaid.x;
	mov.u32 	%r42, %ntid.x;
	mul.lo.s32 	%r1, %r41, %r42;
	mov.u32 	%r2, %tid.x;
	add.s32 	%r3, %r1, %r2;
	setp.le.s32 	%p1, %r40, %r3;
	setp.lt.s32 	%p2, %r39, 1;
	or.pred  	%p3, %p1, %p2;
	@%p3 bra 	$L__BB2_15;
	add.s32 	%r46, %r39, -1;
	and.b32  	%r4, %r39, 7;
	setp.lt.u32 	%p4, %r46, 7;
	mov.b32 	%r163, 0;
	mov.b32 	%r158, 1;
	@%p4 bra 	$L__BB2_5;
	and.b32  	%r48, %r39, 2147483640;
	neg.s32 	%r152, %r48;
	shl.b32 	%r49, %r1, 1;
	shl.b32 	%r50, %r2, 1;
	add.s32 	%r6, %r49, %r50;
	shl.b32 	%r7, %r3, 3;
	mul.lo.s32 	%r51, %r2, 3;
	mad.lo.s32 	%r8, %r1, 3, %r51;
	shl.b32 	%r52, %r1, 2;
	shl.b32 	%r53, %r2, 2;
	add.s32 	%r9, %r52, %r53;
	mul.lo.s32 	%r54, %r2, 5;
	mad.lo.s32 	%r10, %r1, 5, %r54;
	mul.lo.s32 	%r55, %r2, 6;
	mad.lo.s32 	%r11, %r1, 6, %r55;
	mul.lo.s32 	%r56, %r2, 7;
	mad.lo.s32 	%r12, %r1, 7, %r56;
	shl.b32 	%r57, %r1, 3;
	shl.b32 	%r58, %r2, 3;
	add.s32 	%r13, %r57, %r58;
	add.s64 	%rd50, %rd2, 16;
	mov.b32 	%r150, 0;
	mov.u32 	%r151, %r150;
	mov.u32 	%r163, %r150;
$L__BB2_3:
	.pragma "nounroll";
	ld.global.u32 	%r59, [%rd50+-12];
	add.s32 	%r60, %r3, %r150;
	add.s32 	%r61, %r60, %r59;
	rem.s32 	%r62, %r61, %r40;
	mul.wide.s32 	%rd10, %r62, 4;
	add.s64 	%rd11, %rd1, %rd10;
	ld.global.u32 	%r63, [%rd11];
	xor.b32  	%r64, %r63, %r163;
	ld.global.u32 	%r65, [%rd50+-8];
	add.s32 	%r66, %r6, %r150;
	add.s32 	%r67, %r66, %r65;
	rem.s32 	%r68, %r67, %r40;
	mul.wide.s32 	%rd12, %r68, 4;
	add.s64 	%rd13, %rd1, %rd12;
	ld.global.u32 	%r69, [%rd13];
	xor.b32  	%r70, %r69, %r64;
	ld.global.u32 	%r71, [%rd50+-4];
	add.s32 	%r72, %r8, %r150;
	add.s32 	%r73, %r72, %r71;
	rem.s32 	%r74, %r73, %r40;
	mul.wide.s32 	%rd14, %r74, 4;
	add.s64 	%rd15, %rd1, %rd14;
	ld.global.u32 	%r75, [%rd15];
	xor.b32  	%r76, %r75, %r70;
	ld.global.u32 	%r77, [%rd50];
	add.s32 	%r78, %r9, %r150;
	add.s32 	%r79, %r78, %r77;
	rem.s32 	%r80, %r79, %r40;
	mul.wide.s32 	%rd16, %r80, 4;
	add.s64 	%rd17, %rd1, %rd16;
	ld.global.u32 	%r81, [%rd17];
	xor.b32  	%r82, %r81, %r76;
	ld.global.u32 	%r83, [%rd50+4];
	add.s32 	%r84, %r10, %r150;
	add.s32 	%r85, %r84, %r83;
	rem.s32 	%r86, %r85, %r40;
	mul.wide.s32 	%rd18, %r86, 4;
	add.s64 	%rd19, %rd1, %rd18;
	ld.global.u32 	%r87, [%rd19];
	xor.b32  	%r88, %r87, %r82;
	ld.global.u32 	%r89, [%rd50+8];
	add.s32 	%r90, %r11, %r150;
	add.s32 	%r91, %r90, %r89;
	rem.s32 	%r92, %r91, %r40;
	mul.wide.s32 	%rd20, %r92, 4;
	add.s64 	%rd21, %rd1, %rd20;
	ld.global.u32 	%r93, [%rd21];
	xor.b32  	%r94, %r93, %r88;
	ld.global.u32 	%r95, [%rd50+12];
	add.s32 	%r96, %r12, %r150;
	add.s32 	%r97, %r96, %r95;
	rem.s32 	%r98, %r97, %r40;
	mul.wide.s32 	%rd22, %r98, 4;
	add.s64 	%rd23, %rd1, %rd22;
	ld.global.u32 	%r99, [%rd23];
	xor.b32  	%r100, %r99, %r94;
	ld.global.u32 	%r101, [%rd50+16];
	add.s32 	%r102, %r13, %r150;
	add.s32 	%r103, %r102, %r101;
	rem.s32 	%r104, %r103, %r40;
	mul.wide.s32 	%rd24, %r104, 4;
	add.s64 	%rd25, %rd1, %rd24;
	ld.global.u32 	%r105, [%rd25];
	xor.b32  	%r163, %r105, %r100;
	add.s32 	%r152, %r152, 8;
	add.s32 	%r151, %r151, 8;
	add.s32 	%r150, %r150, %r7;
	add.s64 	%rd50, %rd50, 32;
	setp.ne.s32 	%p5, %r152, 0;
	@%p5 bra 	$L__BB2_3;
	add.s32 	%r158, %r151, 1;
$L__BB2_5:
	setp.eq.s32 	%p6, %r4, 0;
	@%p6 bra 	$L__BB2_13;
	and.b32  	%r26, %r39, 3;
	setp.lt.u32 	%p7, %r4, 4;
	@%p7 bra 	$L__BB2_8;
	mul.wide.u32 	%rd26, %r158, 4;
	add.s64 	%rd27, %rd2, %rd26;
	ld.global.u32 	%r107, [%rd27];
	mul.lo.s32 	%r108, %r158, %r3;
	add.s32 	%r109, %r107, %r108;
	rem.s32 	%r110, %r109, %r40;
	mul.wide.s32 	%rd28, %r110, 4;
	add.s64 	%rd29, %rd1, %rd28;
	ld.global.u32 	%r111, [%rd29];
	ld.global.u32 	%r112, [%rd27+4];
	add.s32 	%r113, %r108, %r3;
	add.s32 	%r114, %r112, %r113;
	rem.s32 	%r115, %r114, %r40;
	mul.wide.s32 	%rd30, %r115, 4;
	add.s64 	%rd31, %rd1, %rd30;
	ld.global.u32 	%r116, [%rd31];
	xor.b32  	%r117, %r111, %r116;
	ld.global.u32 	%r118, [%rd27+8];
	add.s32 	%r119, %r113, %r3;
	add.s32 	%r120, %r118, %r119;
	rem.s32 	%r121, %r120, %r40;
	mul.wide.s32 	%rd32, %r121, 4;
	add.s64 	%rd33, %rd1, %rd32;
	ld.global.u32 	%r122, [%rd33];
	xor.b32  	%r123, %r117, %r122;
	ld.global.u32 	%r124, [%rd27+12];
	add.s32 	%r125, %r119, %r3;
	add.s32 	%r126, %r124, %r125;
	rem.s32 	%r127, %r126, %r40;
	mul.wide.s32 	%rd34, %r127, 4;
	add.s64 	%rd35, %rd1, %rd34;
	ld.global.u32 	%r128, [%rd35];
	xor.b32  	%r129, %r123, %r128;
	xor.b32  	%r163, %r129, %r163;
	add.s32 	%r158, %r158, 4;
$L__BB2_8:
	setp.eq.s32 	%p8, %r26, 0;
	@%p8 bra 	$L__BB2_13;
	setp.eq.s32 	%p9, %r26, 1;
	@%p9 bra 	$L__BB2_11;
	mul.wide.u32 	%rd36, %r158, 4;
	add.s64 	%rd37, %rd2, %rd36;
	ld.global.u32 	%r131, [%rd37];
	mul.lo.s32 	%r132, %r158, %r3;
	add.s32 	%r133, %r131, %r132;
	rem.s32 	%r134, %r133, %r40;
	mul.wide.s32 	%rd38, %r134, 4;
	add.s64 	%rd39, %rd1, %rd38;
	ld.global.u32 	%r135, [%rd39];
	ld.global.u32 	%r136, [%rd37+4];
	add.s32 	%r137, %r132, %r3;
	add.s32 	%r138, %r136, %r137;
	rem.s32 	%r139, %r138, %r40;
	mul.wide.s32 	%rd40, %r139, 4;
	add.s64 	%rd41, %rd1, %rd40;
	ld.global.u32 	%r140, [%rd41];
	xor.b32  	%r141, %r135, %r140;
	xor.b32  	%r163, %r141, %r163;
	add.s32 	%r158, %r158, 2;
$L__BB2_11:
	and.b32  	%r142, %r39, 1;
	setp.eq.b32 	%p10, %r142, 1;
	not.pred 	%p11, %p10;
	@%p11 bra 	$L__BB2_13;
	mul.wide.u32 	%rd42, %r158, 4;
	add.s64 	%rd43, %rd2, %rd42;
	ld.global.u32 	%r143, [%rd43];
	mad.lo.s32 	%r144, %r158, %r3, %r143;
	rem.s32 	%r145, %r144, %r40;
	mul.wide.s32 	%rd44, %r145, 4;
	add.s64 	%rd45, %rd1, %rd44;
	ld.global.u32 	%r146, [%rd45];
	xor.b32  	%r163, %r146, %r163;
$L__BB2_13:
	setp.ne.s32 	%p12, %r163, 1;
	@%p12 bra 	$L__BB2_15;
	cvta.to.global.u64 	%rd46, %rd7;
	atom.global.add.u32 	%r147, [%rd46], 1;
	sub.s32 	%r148, %r40, %r3;
	rem.s32 	%r149, %r148, %r40;
	cvta.to.global.u64 	%rd47, %rd6;
	mul.wide.s32 	%rd48, %r147, 4;
	add.s64 	%rd49, %rd47, %rd48;
	st.global.u32 	[%rd49], %r149;
$L__BB2_15:
	ret;

}


// ===== COMPILED SASS (sm_100) =====

	.target	sm_100

	.elftype	@"ET_EXEC"


//--------------------- .note.nv.tkinfo           --------------------------
	.section	.note.nv.tkinfo,"",@"SHT_NOTE"
	.sectionflags	@"SHF_NOTE_NV_TKINFO"
	.tkinfo
        /*0018*/ 	.word	0x00000002
        /*0030*/ 	.string	""
        /*0030*/ 	.string	"ptxas"
        /*0030*/ 	.string	"Cuda compilation tools, release 13.0, V13.0.88"
        /*0030*/ 	.string	"Build cuda_13.0.r13.0/compiler.36424714_0"
        /*0030*/ 	.string	"-arch sm_100 -m 64 "



//--------------------- .note.nv.cuinfo           --------------------------
	.section	.note.nv.cuinfo,"",@"SHT_NOTE"
	.sectionflags	@"SHF_NOTE_NV_CUINFO"
        /*0018*/ 	.short	0x0002
        /*001a*/ 	.short	0x0064
        /*001c*/ 	.short	0x0082
	.zero		2


//--------------------- .nv.info                  --------------------------
	.section	.nv.info,"",@"SHT_CUDA_INFO"
	.align	4


	//----- nvinfo : EIATTR_REGCOUNT
	.align		4
        /*0000*/ 	.byte	0x04, 0x2f
        /*0002*/ 	.short	(.L_1 - .L_0)
	.align		4
.L_0:
        /*0004*/ 	.word	index@(_Z22error_detection_kernelPcPiS0_iii)
        /*0008*/ 	.word	0x0000000e


	//----- nvinfo : EIATTR_FRAME_SIZE
	.align		4
.L_1:
        /*000c*/ 	.byte	0x04, 0x11
        /*000e*/ 	.short	(.L_3 - .L_2)
	.align		4
.L_2:
        /*0010*/ 	.word	index@(_Z22error_detection_kernelPcPiS0_iii)
        /*0014*/ 	.word	0x00000000


	//----- nvinfo : EIATTR_REGCOUNT
	.align		4
.L_3:
        /*0018*/ 	.byte	0x04, 0x2f
        /*001a*/ 	.short	(.L_5 - .L_4)
	.align		4
.L_4:
        /*001c*/ 	.word	index@(_Z22error_detection_kernelPcPiS0_cii)
        /*0020*/ 	.word	0x00000011


	//----- nvinfo : EIATTR_FRAME_SIZE
	.align		4
.L_5:
        /*0024*/ 	.byte	0x04, 0x11
        /*0026*/ 	.short	(.L_7 - .L_6)
	.align		4
.L_6:
        /*0028*/ 	.word	index@(_Z22error_detection_kernelPcPiS0_cii)
        /*002c*/ 	.word	0x00000000


	//----- nvinfo : EIATTR_REGCOUNT
	.align		4
.L_7:
        /*0030*/ 	.byte	0x04, 0x2f
        /*0032*/ 	.short	(.L_9 - .L_8)
	.align		4
.L_8:
        /*0034*/ 	.word	index@(_Z19chien_search_kernelPiS_S_S_ii)
        /*0038*/ 	.word	0x00000028


	//----- nvinfo : EIATTR_FRAME_SIZE
	.align		4
.L_9:
        /*003c*/ 	.byte	0x04, 0x11
        /*003e*/ 	.short	(.L_11 - .L_10)
	.align		4
.L_10:
        /*0040*/ 	.word	index@(_Z19chien_search_kernelPiS_S_S_ii)
        /*0044*/ 	.word	0x00000000


	//----- nvinfo : EIATTR_MIN_STACK_SIZE
	.align		4
.L_11:
        /*0048*/ 	.byte	0x04, 0x12
        /*004a*/ 	.short	(.L_13 - .L_12)
	.align		4
.L_12:
        /*004c*/ 	.word	index@(_Z19chien_search_kernelPiS_S_S_ii)
        /*0050*/ 	.word	0x00000000


	//----- nvinfo : EIATTR_MIN_STACK_SIZE
	.align		4
.L_13:
        /*0054*/ 	.byte	0x04, 0x12
        /*0056*/ 	.short	(.L_15 - .L_14)
	.align		4
.L_14:
        /*0058*/ 	.word	index@(_Z22error_detection_kernelPcPiS0_cii)
        /*005c*/ 	.word	0x00000000


	//----- nvinfo : EIATTR_MIN_STACK_SIZE
	.align		4
.L_15:
        /*0060*/ 	.byte	0x04, 0x12
        /*0062*/ 	.short	(.L_17 - .L_16)
	.align		4
.L_16:
        /*0064*/ 	.word	index@(_Z22error_detection_kernelPcPiS0_iii)
        /*0068*/ 	.word	0x00000000
.L_17:


//--------------------- .nv.compat                --------------------------
	.section	.nv.compat,"",@"SHT_CUDA_COMPAT_INFO"
	.align	4
        /*0000*/ 	.byte	0x02, 0x09, 0x00, 0x00, 0x02, 0x02, 0x01, 0x00, 0x02, 0x05, 0x05, 0x00, 0x03, 0x07, 0x01, 0x01
        /*0010*/ 	.byte	0x02, 0x03, 0x00, 0x00, 0x02, 0x06, 0x01, 0x00, 0x04, 0x0b, 0x08, 0x00, 0x09, 0x00, 0x00, 0x00
        /*0020*/ 	.byte	0x00, 0x00, 0x00, 0x00


//--------------------- .nv.info._Z19chien_search_kernelPiS_S_S_ii --------------------------
	.section	.nv.info._Z19chien_search_kernelPiS_S_S_ii,"",@"SHT_CUDA_INFO"
	.sectionflags	@""
	.align	4


	//----- nvinfo : EIATTR_CUDA_API_VERSION
	.align		4
        /*0000*/ 	.byte	0x04, 0x37
        /*0002*/ 	.short	(.L_19 - .L_18)
.L_18:
        /*0004*/ 	.word	0x00000082


	//----- nvinfo : EIATTR_KPARAM_INFO
	.align		4
.L_19:
        /*0008*/ 	.byte	0x04, 0x17
        /*000a*/ 	.short	(.L_21 - .L_20)
.L_20:
        /*000c*/ 	.word	0x00000000
        /*0010*/ 	.short	0x0005
        /*0012*/ 	.short	0x0024
        /*0014*/ 	.byte	0x00, 0xf0, 0x11, 0x00


	//----- nvinfo : EIATTR_KPARAM_INFO
	.align		4
.L_21:
        /*0018*/ 	.byte	0x04, 0x17
        /*001a*/ 	.short	(.L_23 - .L_22)
.L_22:
        /*001c*/ 	.word	0x00000000
        /*0020*/ 	.short	0x0004
        /*0022*/ 	.short	0x0020
        /*0024*/ 	.byte	0x00, 0xf0, 0x11, 0x00


	//----- nvinfo : EIATTR_KPARAM_INFO
	.align		4
.L_23:
        /*0028*/ 	.byte	0x04, 0x17
        /*002a*/ 	.short	(.L_25 - .L_24)
.L_24:
        /*002c*/ 	.word	0x00000000
        /*0030*/ 	.short	0x0003
        /*0032*/ 	.short	0x0018
        /*0034*/ 	.byte	0x00, 0xf5, 0x21, 0x00


	//----- nvinfo : EIATTR_KPARAM_INFO
	.align		4
.L_25:
        /*0038*/ 	.byte	0x04, 0x17
        /*003a*/ 	.short	(.L_27 - .L_26)
.L_26:
        /*003c*/ 	.word	0x00000000
        /*0040*/ 	.short	0x0002
        /*0042*/ 	.short	0x0010
        /*0044*/ 	.byte	0x00, 0xf5, 0x21, 0x00


	//----- nvinfo : EIATTR_KPARAM_INFO
	.align		4
.L_27:
        /*0048*/ 	.byte	0x04, 0x17
        /*004a*/ 	.short	(.L_29 - .L_28)
.L_28:
        /*004c*/ 	.word	0x00000000
        /*0050*/ 	.short	0x0001
        /*0052*/ 	.short	0x0008
        /*0054*/ 	.byte	0x00, 0xf5, 0x21, 0x00


	//----- nvinfo : EIATTR_KPARAM_INFO
	.align		4
.L_29:
        /*0058*/ 	.byte	0x04, 0x17
        /*005a*/ 	.short	(.L_31 - .L_30)
.L_30:
        /*005c*/ 	.word	0x00000000
        /*0060*/ 	.short	0x0000
        /*0062*/ 	.short	0x0000
        /*0064*/ 	.byte	0x00, 0xf5, 0x21, 0x00


	//----- nvinfo : EIATTR_SPARSE_MMA_MASK
	.align		4
.L_31:
        /*0068*/ 	.byte	0x03, 0x50
        /*006a*/ 	.short	0x0000


	//----- nvinfo : EIATTR_MAXREG_COUNT
	.align		4
        /*006c*/ 	.byte	0x03, 0x1b
        /*006e*/ 	.short	0x00ff


	//----- nvinfo : EIATTR_MERCURY_ISA_VERSION
	.align		4
        /*0070*/ 	.byte	0x03, 0x5f
        /*0072*/ 	.short	0x0101


	//----- nvinfo : EIATTR_INT_WARP_WIDE_INSTR_OFFSETS
	.align		4
        /*0074*/ 	.byte	0x04, 0x31
        /*0076*/ 	.short	(.L_33 - .L_32)


	//   ....[0]....
.L_32:
        /*0078*/ 	.word	0x00001770


	//   ....[1]....
        /*007c*/ 	.word	0x00001970


	//----- nvinfo : EIATTR_VRC_CTA_INIT_COUNT
	.align		4
.L_33:
        /*0080*/ 	.byte	0x02, 0x4a
	.zero		1
	.zero		1


	//----- nvinfo : EIATTR_EXIT_INSTR_OFFSETS
	.align		4
        /*0084*/ 	.byte	0x04, 0x1c
        /*0086*/ 	.short	(.L_35 - .L_34)


	//   ....[0]....
.L_34:
        /*0088*/ 	.word	0x00000080


	//   ....[1]....
        /*008c*/ 	.word	0x00001750


	//   ....[2]....
        /*0090*/ 	.word	0x000019b0


	//----- nvinfo : EIATTR_CBANK_PARAM_SIZE
	.align		4
.L_35:
        /*0094*/ 	.byte	0x03, 0x19
        /*0096*/ 	.short	0x0028


	//----- nvinfo : EIATTR_PARAM_CBANK
	.align		4
        /*0098*/ 	.byte	0x04, 0x0a
        /*009a*/ 	.short	(.L_37 - .L_36)
	.align		4
.L_36:
        /*009c*/ 	.word	index@(.nv.constant0._Z19chien_search_kernelPiS_S_S_ii)
        /*00a0*/ 	.short	0x0380
        /*00a2*/ 	.short	0x0028


	//----- nvinfo : EIATTR_SW_WAR
	.align		4
.L_37:
        /*00a4*/ 	.byte	0x04, 0x36
        /*00a6*/ 	.short	(.L_39 - .L_38)
.L_38:
        /*00a8*/ 	.word	0x00000008
.L_39:


//--------------------- .nv.info._Z22error_detection_kernelPcPiS0_cii --------------------------
	.section	.nv.info._Z22error_detection_kernelPcPiS0_cii,"",@"SHT_CUDA_INFO"
	.sectionflags	@""
	.align	4


	//----- nvinfo : EIATTR_CUDA_API_VERSION
	.align		4
        /*0000*/ 	.byte	0x04, 0x37
        /*0002*/ 	.short	(.L_41 - .L_40)
.L_40:
        /*0004*/ 	.word	0x00000082


	//----- nvinfo : EIATTR_KPARAM_INFO
	.align		4
.L_41:
        /*0008*/ 	.byte	0x04, 0x17
        /*000a*/ 	.short	(.L_43 - .L_42)
.L_42:
        /*000c*/ 	.word	0x00000000
        /*0010*/ 	.short	0x0005
        /*0012*/ 	.short	0x0020
        /*0014*/ 	.byte	0x00, 0xf0, 0x11, 0x00


	//----- nvinfo : EIATTR_KPARAM_INFO
	.align		4
.L_43:
        /*0018*/ 	.byte	0x04, 0x17
        /*001a*/ 	.short	(.L_45 - .L_44)
.L_44:
        /*001c*/ 	.word	0x00000000
        /*0020*/ 	.short	0x0004
        /*0022*/ 	.short	0x001c
        /*0024*/ 	.byte	0x00, 0xf0, 0x11, 0x00


	//----- nvinfo : EIATTR_KPARAM_INFO
	.align		4
.L_45:
        /*0028*/ 	.byte	0x04, 0x17
        /*002a*/ 	.short	(.L_47 - .L_46)
.L_46:
        /*002c*/ 	.word	0x00000000
        /*0030*/ 	.short	0x0003
        /*0032*/ 	.short	0x0018
        /*0034*/ 	.byte	0x00, 0xf0, 0x05, 0x00


	//----- nvinfo : EIATTR_KPARAM_INFO
	.align		4
.L_47:
        /*0038*/ 	.byte	0x04, 0x17
        /*003a*/ 	.short	(.L_49 - .L_48)
.L_48:
        /*003c*/ 	.word	0x00000000
        /*0040*/ 	.short	0x0002
        /*0042*/ 	.short	0x0010
        /*0044*/ 	.byte	0x00, 0xf5, 0x21, 0x00


	//----- nvinfo : EIATTR_KPARAM_INFO
	.align		4
.L_49:
        /*0048*/ 	.byte	0x04, 0x17
        /*004a*/ 	.short	(.L_51 - .L_50)
.L_50:
        /*004c*/ 	.word	0x00000000
        /*0050*/ 	.short	0x0001
        /*0052*/ 	.short	0x0008
        /*0054*/ 	.byte	0x00, 0xf5, 0x21, 0x00


	//----- nvinfo : EIATTR_KPARAM_INFO
	.align		4
.L_51:
        /*0058*/ 	.byte	0x04, 0x17
        /*005a*/ 	.short	(.L_53 - .L_52)
.L_52:
        /*005c*/ 	.word	0x00000000
        /*0060*/ 	.short	0x0000
        /*0062*/ 	.short	0x0000
        /*0064*/ 	.byte	0x00, 0xf5, 0x21, 0x00


	//----- nvinfo : EIATTR_SPARSE_MMA_MASK
	.align		4
.L_53:
        /*0068*/ 	.byte	0x03, 0x50
        /*006a*/ 	.short	0x0000


	//----- nvinfo : EIATTR_MAXREG_COUNT
	.align		4
        /*006c*/ 	.byte	0x03, 0x1b
        /*006e*/ 	.short	0x00ff


	//----- nvinfo : EIATTR_NUM_BARRIERS
	.align		4
        /*0070*/ 	.byte	0x02, 0x4c
        /*0072*/ 	.byte	0x01
	.zero		1


	//----- nvinfo : EIATTR_MERCURY_ISA_VERSION
	.align		4
        /*0074*/ 	.byte	0x03, 0x5f
        /*0076*/ 	.short	0x0101


	//----- nvinfo : EIATTR_VRC_CTA_INIT_COUNT
	.align		4
        /*0078*/ 	.byte	0x02, 0x4a
	.zero		1
	.zero		1


	//----- nvinfo : EIATTR_EXIT_INSTR_OFFSETS
	.align		4
        /*007c*/ 	.byte	0x04, 0x1c
        /*007e*/ 	.short	(.L_55 - .L_54)


	//   ....[0]....
.L_54:
        /*0080*/ 	.word	0x00000040


	//   ....[1]....
        /*0084*/ 	.word	0x00000520


	//----- nvinfo : EIATTR_CRS_STACK_SIZE
	.align		4
.L_55:
        /*0088*/ 	.byte	0x04, 0x1e
        /*008a*/ 	.short	(.L_57 - .L_56)
.L_56:
        /*008c*/ 	.word	0x00000000


	//----- nvinfo : EIATTR_CBANK_PARAM_SIZE
	.align		4
.L_57:
        /*0090*/ 	.byte	0x03, 0x19
        /*0092*/ 	.short	0x0024


	//----- nvinfo : EIATTR_PARAM_CBANK
	.align		4
        /*0094*/ 	.byte	0x04, 0x0a
        /*0096*/ 	.short	(.L_59 - .L_58)
	.align		4
.L_58:
        /*0098*/ 	.word	index@(.nv.constant0._Z22error_detection_kernelPcPiS0_cii)
        /*009c*/ 	.short	0x0380
        /*009e*/ 	.short	0x0024


	//----- nvinfo : EIATTR_SW_WAR
	.align		4
.L_59:
        /*00a0*/ 	.byte	0x04, 0x36
        /*00a2*/ 	.short	(.L_61 - .L_60)
.L_60:
        /*00a4*/ 	.word	0x00000008
.L_61:


//--------------------- .nv.info._Z22error_detection_kernelPcPiS0_iii --------------------------
	.section	.nv.info._Z22error_detection_kernelPcPiS0_iii,"",@"SHT_CUDA_INFO"
	.sectionflags	@""
	.align	4


	//----- nvinfo : EIATTR_CUDA_API_VERSION
	.align		4
        /*0000*/ 	.byte	0x04, 0x37
        /*0002*/ 	.short	(.L_63 - .L_62)
.L_62:
        /*0004*/ 	.word	0x00000082


	//----- nvinfo : EIATTR_KPARAM_INFO
	.align		4
.L_63:
        /*0008*/ 	.byte	0x04, 0x17
        /*000a*/ 	.short	(.L_65 - .L_64)
.L_64:
        /*000c*/ 	.word	0x00000000
        /*0010*/ 	.short	0x0005
        /*0012*/ 	.short	0x0020
        /*0014*/ 	.byte	0x00, 0xf0, 0x11, 0x00


	//----- nvinfo : EIATTR_KPARAM_INFO
	.align		4
.L_65:
        /*0018*/ 	.byte	0x04, 0x17
        /*001a*/ 	.short	(.L_67 - .L_66)
.L_66:
        /*001c*/ 	.word	0x00000000
        /*0020*/ 	.short	0x0004
        /*0022*/ 	.short	0x001c
        /*0024*/ 	.byte	0x00, 0xf0, 0x11, 0x00


	//----- nvinfo : EIATTR_KPARAM_INFO
	.align		4
.L_67:
        /*0028*/ 	.byte	0x04, 0x17
        /*002a*/ 	.short	(.L_69 - .L_68)
.L_68:
        /*002c*/ 	.word	0x00000000
        /*0030*/ 	.short	0x0003
        /*0032*/ 	.short	0x0018
        /*0034*/ 	.byte	0x00, 0xf0, 0x11, 0x00


	//----- nvinfo : EIATTR_KPARAM_INFO
	.align		4
.L_69:
        /*0038*/ 	.byte	0x04, 0x17
        /*003a*/ 	.short	(.L_71 - .L_70)
.L_70:
        /*003c*/ 	.word	0x00000000
        /*0040*/ 	.short	0x0002
        /*0042*/ 	.short	0x0010
        /*0044*/ 	.byte	0x00, 0xf5, 0x21, 0x00


	//----- nvinfo : EIATTR_KPARAM_INFO
	.align		4
.L_71:
        /*0048*/ 	.byte	0x04, 0x17
        /*004a*/ 	.short	(.L_73 - .L_72)
.L_72:
        /*004c*/ 	.word	0x00000000
        /*0050*/ 	.short	0x0001
        /*0052*/ 	.short	0x0008
        /*0054*/ 	.byte	0x00, 0xf5, 0x21, 0x00


	//----- nvinfo : EIATTR_KPARAM_INFO
	.align		4
.L_73:
        /*0058*/ 	.byte	0x04, 0x17
        /*005a*/ 	.short	(.L_75 - .L_74)
.L_74:
        /*005c*/ 	.word	0x00000000
        /*0060*/ 	.short	0x0000
        /*0062*/ 	.short	0x0000
        /*0064*/ 	.byte	0x00, 0xf5, 0x21, 0x00


	//----- nvinfo : EIATTR_SPARSE_MMA_MASK
	.align		4
.L_75:
        /*0068*/ 	.byte	0x03, 0x50
        /*006a*/ 	.short	0x0000


	//----- nvinfo : EIATTR_MAXREG_COUNT
	.align		4
        /*006c*/ 	.byte	0x03, 0x1b
        /*006e*/ 	.short	0x00ff


	//----- nvinfo : EIATTR_NUM_BARRIERS
	.align		4
        /*0070*/ 	.byte	0x02, 0x4c
        /*0072*/ 	.byte	0x01
	.zero		1


	//----- nvinfo : EIATTR_MERCURY_ISA_VERSION
	.align		4
        /*0074*/ 	.byte	0x03, 0x5f
        /*0076*/ 	.short	0x0101


	//----- nvinfo : EIATTR_VRC_CTA_INIT_COUNT
	.align		4
        /*0078*/ 	.byte	0x02, 0x4a
	.zero		1
	.zero		1


	//----- nvinfo : EIATTR_EXIT_INSTR_OFFSETS
	.align		4
        /*007c*/ 	.byte	0x04, 0x1c
        /*007e*/ 	.short	(.L_77 - .L_76)


	//   ....[0]....
.L_76:
        /*0080*/ 	.word	0x00000510


	//----- nvinfo : EIATTR_CRS_STACK_SIZE
	.align		4
.L_77:
        /*0084*/ 	.byte	0x04, 0x1e
        /*0086*/ 	.short	(.L_79 - .L_78)
.L_78:
        /*0088*/ 	.word	0x00000000


	//----- nvinfo : EIATTR_CBANK_PARAM_SIZE
	.align		4
.L_79:
        /*008c*/ 	.byte	0x03, 0x19
        /*008e*/ 	.short	0x0024


	//----- nvinfo : EIATTR_PARAM_CBANK
	.align		4
        /*0090*/ 	.byte	0x04, 0x0a
        /*0092*/ 	.short	(.L_81 - .L_80)
	.align		4
.L_80:
        /*0094*/ 	.word	index@(.nv.constant0._Z22error_detection_kernelPcPiS0_iii)
        /*0098*/ 	.short	0x0380
        /*009a*/ 	.short	0x0024


	//----- nvinfo : EIATTR_SW_WAR
	.align		4
.L_81:
        /*009c*/ 	.byte	0x04, 0x36
        /*009e*/ 	.short	(.L_83 - .L_82)
.L_82:
        /*00a0*/ 	.word	0x00000008
.L_83:


//--------------------- .nv.callgraph             --------------------------
	.section	.nv.callgraph,"",@"SHT_CUDA_CALLGRAPH"
	.align	4
	.sectionentsize	8
	.align		4
        /*0000*/ 	.word	0x00000000
	.align		4
        /*0004*/ 	.word	0xffffffff
	.align		4
        /*0008*/ 	.word	0x00000000
	.align		4
        /*000c*/ 	.word	0xfffffffe
	.align		4
        /*0010*/ 	.word	0x00000000
	.align		4
        /*0014*/ 	.word	0xfffffffd
	.align		4
        /*0018*/ 	.word	0x00000000
	.align		4
        /*001c*/ 	.word	0xfffffffc


//--------------------- .text._Z19chien_search_kernelPiS_S_S_ii --------------------------
	.section	.text._Z19chien_search_kernelPiS_S_S_ii,"ax",@progbits
	.align	128
        .global         _Z19chien_search_kernelPiS_S_S_ii
        .type           _Z19chien_search_kernelPiS_S_S_ii,@function
        .size           _Z19chien_search_kernelPiS_S_S_ii,(.L_x_20 - _Z19chien_search_kernelPiS_S_S_ii)
        .other          _Z19chien_search_kernelPiS_S_S_ii,@"STO_CUDA_ENTRY STV_DEFAULT"
_Z19chien_search_kernelPiS_S_S_ii:
.text._Z19chien_search_kernelPiS_S_S_ii:
[----:B------:R-:W-:Y:S01]  /*0000*/  LDC R1, c[0x0][0x37c] ;  /* 0x0000df00ff017b82 */ /* 0x000fe20000000800 */
[----:B------:R-:W0:Y:S07]  /*0010*/  S2R R5, SR_TID.X ;  /* 0x0000000000057919 */ /* 0x000e2e0000002100 */
[----:B------:R-:W0:Y:S08]  /*0020*/  S2UR UR4, SR_CTAID.X ;  /* 0x00000000000479c3 */ /* 0x000e300000002500 */
[----:B------:R-:W0:Y:S08]  /*0030*/  LDC R0, c[0x0][0x360] ;  /* 0x0000d800ff007b82 */ /* 0x000e300000000800 */
[----:B------:R-:W1:Y:S01]  /*0040*/  LDC.64 R2, c[0x0][0x3a0] ;  /* 0x0000e800ff027b82 */ /* 0x000e620000000a00 */
[----:B0-----:R-:W-:Y:S01]  /*0050*/  IMAD R0, R0, UR4, R5 ;  /* 0x0000000400007c24 */ /* 0x001fe2000f8e0205 */
[----:B-1----:R-:W-:-:S04]  /*0060*/  ISETP.GE.AND P0, PT, R2, 0x1, PT ;  /* 0x000000010200780c */ /* 0x002fc80003f06270 */
[----:B------:R-:W-:-:S13]  /*0070*/  ISETP.GE.OR P0, PT, R0, R3, !P0 ;  /* 0x000000030000720c */ /* 0x000fda0004706670 */
[----:B------:R-:W-:Y:S05]  /*0080*/  @P0 EXIT ;  /* 0x000000000000094d */ /* 0x000fea0003800000 */
[C---:B------:R-:W-:Y:S01]  /*0090*/  VIADD R4, R2.reuse, 0xffffffff ;  /* 0xffffffff02047836 */ /* 0x040fe20000000000 */
[----:B------:R-:W0:Y:S01]  /*00a0*/  LDCU.64 UR6, c[0x0][0x358] ;  /* 0x00006b00ff0677ac */ /* 0x000e220008000a00 */
[----:B------:R-:W-:Y:S01]  /*00b0*/  LOP3.LUT R28, R2, 0x7, RZ, 0xc0, !PT ;  /* 0x00000007021c7812 */ /* 0x000fe200078ec0ff */
[----:B------:R-:W-:Y:S02]  /*00c0*/  IMAD.MOV.U32 R17, RZ, RZ, RZ ;  /* 0x000000ffff117224 */ /* 0x000fe400078e00ff */
[----:B------:R-:W-:Y:S01]  /*00d0*/  ISETP.GE.U32.AND P0, PT, R4, 0x7, PT ;  /* 0x000000070400780c */ /* 0x000fe20003f06070 */
[----:B------:R-:W-:-:S12]  /*00e0*/  IMAD.MOV.U32 R5, RZ, RZ, 0x1 ;  /* 0x00000001ff057424 */ /* 0x000fd800078e00ff */
[----:B------:R-:W-:Y:S05]  /*00f0*/  @!P0 BRA `(.L_x_0) ;  /* 0x0000000800e08947 */ /* 0x000fea0003800000 */
[----:B------:R-:W-:Y:S01]  /*0100*/  IABS R16, R3 ;  /* 0x0000000300107213 */ /* 0x000fe20000000000 */
[----:B------:R-:W1:Y:S01]  /*0110*/  LDCU.64 UR4, c[0x0][0x388] ;  /* 0x00007100ff0477ac */ /* 0x000e620008000a00 */
[----:B------:R-:W-:Y:S01]  /*0120*/  LOP3.LUT R26, R2, 0x7ffffff8, RZ, 0xc0, !PT ;  /* 0x7ffffff8021a7812 */ /* 0x000fe200078ec0ff */
[----:B------:R-:W-:Y:S01]  /*0130*/  IMAD.MOV.U32 R18, RZ, RZ, RZ ;  /* 0x000000ffff127224 */ /* 0x000fe200078e00ff */
[----:B------:R-:W2:Y:S01]  /*0140*/  I2F.RP R3, R16 ;  /* 0x0000001000037306 */ /* 0x000ea20000209400 */
[----:B------:R-:W-:Y:S02]  /*0150*/  HFMA2 R17, -RZ, RZ, 0, 0 ;  /* 0x00000000ff117431 */ /* 0x000fe400000001ff */
[C---:B------:R-:W-:Y:S01]  /*0160*/  IMAD R20, R0.reuse, 0x3, RZ ;  /* 0x0000000300147824 */ /* 0x040fe200078e02ff */
[C---:B------:R-:W-:Y:S01]  /*0170*/  SHF.L.U32 R21, R0.reuse, 0x2, RZ ;  /* 0x0000000200157819 */ /* 0x040fe200000006ff */
[C---:B------:R-:W-:Y:S02]  /*0180*/  IMAD R22, R0.reuse, 0x5, RZ ;  /* 0x0000000500167824 */ /* 0x040fe400078e02ff */
[----:B------:R-:W-:-:S02]  /*0190*/  IMAD R23, R0, 0x6, RZ ;  /* 0x0000000600177824 */ /* 0x000fc400078e02ff */
[C---:B------:R-:W-:Y:S02]  /*01a0*/  IMAD R24, R0.reuse, 0x7, RZ ;  /* 0x0000000700187824 */ /* 0x040fe400078e02ff */
[----:B------:R-:W-:Y:S02]  /*01b0*/  IMAD.SHL.U32 R25, R0, 0x8, RZ ;  /* 0x0000000800197824 */ /* 0x000fe400078e00ff */
[----:B------:R-:W-:Y:S02]  /*01c0*/  IMAD.MOV.U32 R27, RZ, RZ, RZ ;  /* 0x000000ffff1b7224 */ /* 0x000fe400078e00ff */
[----:B------:R-:W-:Y:S01]  /*01d0*/  IMAD.MOV.U32 R2, RZ, RZ, RZ ;  /* 0x000000ffff027224 */ /* 0x000fe200078e00ff */
[----:B--2---:R-:W2:Y:S01]  /*01e0*/  MUFU.RCP R3, R3 ;  /* 0x0000000300037308 */ /* 0x004ea20000001000 */
[----:B-1----:R-:W-:Y:S01]  /*01f0*/  UIADD3 UR4, UP0, UPT, UR4, 0x10, URZ ;  /* 0x0000001004047890 */ /* 0x002fe2000ff1e0ff */
[----:B------:R-:W-:-:S03]  /*0200*/  IMAD.MOV R26, RZ, RZ, -R26 ;  /* 0x000000ffff1a7224 */ /* 0x000fc600078e0a1a */
[----:B------:R-:W-:Y:S01]  /*0210*/  UIADD3.X UR5, UPT, UPT, URZ, UR5, URZ, UP0, !UPT ;  /* 0x00000005ff057290 */ /* 0x000fe200087fe4ff */
[----:B--2---:R-:W-:-:S04]  /*0220*/  IADD3 R4, PT, PT, R3, 0xffffffe, RZ ;  /* 0x0ffffffe03047810 */ /* 0x004fc80007ffe0ff */
[----:B------:R1:W2:Y:S02]  /*0230*/  F2I.FTZ.U32.TRUNC.NTZ R19, R4 ;  /* 0x0000000400137305 */ /* 0x0002a4000021f000 */
[----:B-1----:R-:W-:Y:S02]  /*0240*/  IMAD.U32 R4, RZ, RZ, UR4 ;  /* 0x00000004ff047e24 */ /* 0x002fe4000f8e00ff */
[----:B--2---:R-:W-:-:S04]  /*0250*/  IMAD.MOV R5, RZ, RZ, -R19 ;  /* 0x000000ffff057224 */ /* 0x004fc800078e0a13 */
[----:B------:R-:W-:-:S04]  /*0260*/  IMAD R5, R5, R16, RZ ;  /* 0x0000001005057224 */ /* 0x000fc800078e02ff */
[----:B------:R-:W-:-:S04]  /*0270*/  IMAD.HI.U32 R18, R19, R5, R18 ;  /* 0x0000000513127227 */ /* 0x000fc800078e0012 */
[----:B------:R-:W-:Y:S02]  /*0280*/  IMAD.SHL.U32 R19, R0, 0x2, RZ ;  /* 0x0000000200137824 */ /* 0x000fe400078e00ff */
[----:B------:R-:W-:-:S07]  /*0290*/  IMAD.U32 R5, RZ, RZ, UR5 ;  /* 0x00000005ff057e24 */ /* 0x000fce000f8e00ff */
.L_x_1:
[----:B0-----:R-:W2:Y:S01]  /*02a0*/  LDG.E R11, desc[UR6][R4.64+-0xc] ;  /* 0xfffff406040b7981 */ /* 0x001ea2000c1e1900 */
[----:B------:R-:W0:Y:S03]  /*02b0*/  LDC R3, c[0x0][0x3a4] ;  /* 0x0000e900ff037b82 */ /* 0x000e260000000800 */
[----:B------:R-:W3:Y:S04]  /*02c0*/  LDG.E R6, desc[UR6][R4.64+-0x8] ;  /* 0xfffff80604067981 */ /* 0x000ee8000c1e1900 */
[----:B------:R-:W4:Y:S04]  /*02d0*/  LDG.E R13, desc[UR6][R4.64+-0x4] ;  /* 0xfffffc06040d7981 */ /* 0x000f28000c1e1900 */
[----:B------:R-:W5:Y:S04]  /*02e0*/  LDG.E R30, desc[UR6][R4.64] ;  /* 0x00000006041e7981 */ /* 0x000f68000c1e1900 */
[----:B------:R-:W5:Y:S04]  /*02f0*/  LDG.E R10, desc[UR6][R4.64+0x8] ;  /* 0x00000806040a7981 */ /* 0x000f68000c1e1900 */
[----:B------:R-:W5:Y:S04]  /*0300*/  LDG.E R9, desc[UR6][R4.64+0x4] ;  /* 0x0000040604097981 */ /* 0x000f68000c1e1900 */
[----:B------:R-:W5:Y:S04]  /*0310*/  LDG.E R12, desc[UR6][R4.64+0xc] ;  /* 0x00000c06040c7981 */ /* 0x000f68000c1e1900 */
[----:B------:R-:W5:Y:S01]  /*0320*/  LDG.E R14, desc[UR6][R4.64+0x10] ;  /* 0x00001006040e7981 */ /* 0x000f62000c1e1900 */
[----:B0-----:R-:W-:-:S04]  /*0330*/  IABS R8, R3 ;  /* 0x0000000300087213 */ /* 0x001fc80000000000 */
[----:B------:R-:W0:Y:S08]  /*0340*/  I2F.RP R15, R8 ;  /* 0x00000008000f7306 */ /* 0x000e300000209400 */
[----:B0-----:R-:W0:Y:S02]  /*0350*/  MUFU.RCP R15, R15 ;  /* 0x0000000f000f7308 */ /* 0x001e240000001000 */
[----:B0-----:R-:W-:-:S06]  /*0360*/  IADD3 R7, PT, PT, R15, 0xffffffe, RZ ;  /* 0x0ffffffe0f077810 */ /* 0x001fcc0007ffe0ff */
[----:B------:R-:W0:Y:S02]  /*0370*/  F2I.FTZ.U32.TRUNC.NTZ R7, R7 ;  /* 0x0000000700077305 */ /* 0x000e24000021f000 */
[----:B0-----:R-:W-:-:S04]  /*0380*/  IMAD.MOV R31, RZ, RZ, -R7 ;  /* 0x000000ffff1f7224 */ /* 0x001fc800078e0a07 */
[----:B------:R-:W-:Y:S01]  /*0390*/  IMAD R31, R31, R8, RZ ;  /* 0x000000081f1f7224 */ /* 0x000fe200078e02ff */
[----:B--2---:R-:W-:-:S04]  /*03a0*/  IADD3 R11, PT, PT, R11, R0, R27 ;  /* 0x000000000b0b7210 */ /* 0x004fc80007ffe01b */
[----:B------:R-:W-:-:S05]  /*03b0*/  IABS R29, R11 ;  /* 0x0000000b001d7213 */ /* 0x000fca0000000000 */
[----:B------:R-:W-:-:S04]  /*03c0*/  IMAD.HI.U32 R18, R18, R29, RZ ;  /* 0x0000001d12127227 */ /* 0x000fc800078e00ff */
[----:B------:R-:W-:Y:S01]  /*03d0*/  IMAD.MOV R18, RZ, RZ, -R18 ;  /* 0x000000ffff127224 */ /* 0x000fe200078e0a12 */
[----:B---3--:R-:W-:-:S03]  /*03e0*/  IADD3 R15, PT, PT, R6, R19, R27 ;  /* 0x00000013060f7210 */ /* 0x008fc60007ffe01b */
[----:B------:R-:W-:Y:S01]  /*03f0*/  IMAD R29, R8, R18, R29 ;  /* 0x00000012081d7224 */ /* 0x000fe200078e021d */
[----:B------:R-:W-:Y:S01]  /*0400*/  IABS R32, R15 ;  /* 0x0000000f00207213 */ /* 0x000fe20000000000 */
[----:B------:R-:W-:-:S03]  /*0410*/  IMAD.MOV.U32 R6, RZ, RZ, RZ ;  /* 0x000000ffff067224 */ /* 0x000fc600078e00ff */
[----:B------:R-:W-:Y:S01]  /*0420*/  ISETP.GT.U32.AND P0, PT, R16, R29, PT ;  /* 0x0000001d1000720c */ /* 0x000fe20003f04070 */
[----:B------:R-:W-:Y:S01]  /*0430*/  IMAD.HI.U32 R18, R7, R31, R6 ;  /* 0x0000001f07127227 */ /* 0x000fe200078e0006 */
[----:B------:R-:W-:Y:S02]  /*0440*/  MOV R7, R32 ;  /* 0x0000002000077202 */ /* 0x000fe40000000f00 */
[----:B----4-:R-:W-:-:S03]  /*0450*/  IADD3 R13, PT, PT, R13, R20, R27 ;  /* 0x000000140d0d7210 */ /* 0x010fc60007ffe01b */
[----:B------:R-:W-:Y:S01]  /*0460*/  IMAD.HI.U32 R6, R18, R7, RZ ;  /* 0x0000000712067227 */ /* 0x000fe200078e00ff */
[----:B------:R-:W-:Y:S02]  /*0470*/  ISETP.GE.AND P2, PT, R11, RZ, PT ;  /* 0x000000ff0b00720c */ /* 0x000fe40003f46270 */
[----:B------:R-:W-:Y:S01]  /*0480*/  IABS R31, R13 ;  /* 0x0000000d001f7213 */ /* 0x000fe20000000000 */
[----:B------:R-:W-:Y:S02]  /*0490*/  IMAD.MOV R11, RZ, RZ, -R6 ;  /* 0x000000ffff0b7224 */ /* 0x000fe400078e0a06 */
[----:B------:R-:W-:Y:S01]  /*04a0*/  @!P0 IMAD.IADD R29, R29, 0x1, -R8 ;  /* 0x000000011d1d8824 */ /* 0x000fe200078e0a08 */
[----:B-----5:R-:W-:Y:S02]  /*04b0*/  IADD3 R6, PT, PT, R30, R21, R27 ;  /* 0x000000151e067210 */ /* 0x020fe40007ffe01b */
[----:B------:R-:W-:Y:S02]  /*04c0*/  ISETP.GE.AND P1, PT, R15, RZ, PT ;  /* 0x000000ff0f00720c */ /* 0x000fe40003f26270 */
[----:B------:R-:W-:Y:S01]  /*04d0*/  ISETP.GT.U32.AND P3, PT, R16, R29, PT ;  /* 0x0000001d1000720c */ /* 0x000fe20003f64070 */
[----:B------:R-:W-:Y:S01]  /*04e0*/  IMAD.HI.U32 R15, R18, R31, RZ ;  /* 0x0000001f120f7227 */ /* 0x000fe200078e00ff */
[----:B------:R-:W-:-:S02]  /*04f0*/  IABS R16, R6 ;  /* 0x0000000600107213 */ /* 0x000fc40000000000 */
[----:B------:R-:W-:Y:S01]  /*0500*/  IADD3 R10, PT, PT, R10, R23, R27 ;  /* 0x000000170a0a7210 */ /* 0x000fe20007ffe01b */
[----:B------:R-:W-:Y:S01]  /*0510*/  IMAD R11, R8, R11, R7 ;  /* 0x0000000b080b7224 */ /* 0x000fe200078e0207 */
[----:B------:R-:W-:Y:S01]  /*0520*/  IADD3 R7, PT, PT, R9, R22, R27 ;  /* 0x0000001609077210 */ /* 0x000fe20007ffe01b */
[----:B------:R-:W-:Y:S01]  /*0530*/  IMAD.MOV.U32 R9, RZ, RZ, R16 ;  /* 0x000000ffff097224 */ /* 0x000fe200078e0010 */
[----:B------:R-:W-:Y:S02]  /*0540*/  IADD3 R16, PT, PT, -R15, RZ, RZ ;  /* 0x000000ff0f107210 */ /* 0x000fe40007ffe1ff */
[----:B------:R-:W-:-:S03]  /*0550*/  IABS R35, R10 ;  /* 0x0000000a00237213 */ /* 0x000fc60000000000 */
[----:B------:R-:W-:Y:S02]  /*0560*/  IMAD R31, R8, R16, R31 ;  /* 0x00000010081f7224 */ /* 0x000fe400078e021f */
[----:B------:R-:W-:-:S04]  /*0570*/  IMAD.HI.U32 R16, R18, R35, RZ ;  /* 0x0000002312107227 */ /* 0x000fc800078e00ff */
[----:B------:R-:W-:-:S04]  /*0580*/  IMAD.MOV R16, RZ, RZ, -R16 ;  /* 0x000000ffff107224 */ /* 0x000fc800078e0a10 */
[----:B------:R-:W-:Y:S01]  /*0590*/  IMAD R35, R8, R16, R35 ;  /* 0x0000001008237224 */ /* 0x000fe200078e0223 */
[----:B------:R-:W-:Y:S01]  /*05a0*/  MOV R16, R8 ;  /* 0x0000000800107202 */ /* 0x000fe20000000f00 */
[----:B------:R-:W-:Y:S01]  /*05b0*/  IMAD.HI.U32 R15, R18, R9, RZ ;  /* 0x00000009120f7227 */ /* 0x000fe200078e00ff */
[----:B------:R-:W-:Y:S02]  /*05c0*/  ISETP.GE.AND P0, PT, R13, RZ, PT ;  /* 0x000000ff0d00720c */ /* 0x000fe40003f06270 */
[----:B------:R-:W-:Y:S01]  /*05d0*/  ISETP.GT.U32.AND P5, PT, R16, R11, PT ;  /* 0x0000000b1000720c */ /* 0x000fe20003fa4070 */
[----:B------:R-:W-:Y:S01]  /*05e0*/  IMAD.MOV R30, RZ, RZ, -R15 ;  /* 0x000000ffff1e7224 */ /* 0x000fe200078e0a0f */
[----:B------:R-:W-:Y:S02]  /*05f0*/  IABS R13, R7 ;  /* 0x00000007000d7213 */ /* 0x000fe40000000000 */
[----:B------:R-:W-:Y:S01]  /*0600*/  IADD3 R12, PT, PT, R12, R24, R27 ;  /* 0x000000180c0c7210 */ /* 0x000fe20007ffe01b */
[----:B------:R-:W-:Y:S01]  /*0610*/  IMAD R9, R8, R30, R9 ;  /* 0x0000001e08097224 */ /* 0x000fe200078e0209 */
[----:B------:R-:W-:Y:S01]  /*0620*/  IADD3 R14, PT, PT, R14, R25, R27 ;  /* 0x000000190e0e7210 */ /* 0x000fe20007ffe01b */
[----:B------:R-:W-:Y:S01]  /*0630*/  IMAD.HI.U32 R15, R18, R13, RZ ;  /* 0x0000000d120f7227 */ /* 0x000fe200078e00ff */
[----:B------:R-:W-:-:S02]  /*0640*/  ISETP.GT.U32.AND P6, PT, R16, R31, PT ;  /* 0x0000001f1000720c */ /* 0x000fc40003fc4070 */
[----:B------:R-:W-:Y:S01]  /*0650*/  IABS R33, R12 ;  /* 0x0000000c00217213 */ /* 0x000fe20000000000 */
[----:B------:R-:W-:Y:S01]  /*0660*/  IMAD.MOV R15, RZ, RZ, -R15 ;  /* 0x000000ffff0f7224 */ /* 0x000fe200078e0a0f */
[----:B------:R-:W-:Y:S02]  /*0670*/  IABS R37, R14 ;  /* 0x0000000e00257213 */ /* 0x000fe40000000000 */
[----:B------:R-:W-:Y:S01]  /*0680*/  ISETP.GT.U32.AND P4, PT, R16, R9, PT ;  /* 0x000000091000720c */ /* 0x000fe20003f84070 */
[----:B------:R-:W-:Y:S02]  /*0690*/  @!P5 IMAD.IADD R11, R11, 0x1, -R8 ;  /* 0x000000010b0bd824 */ /* 0x000fe400078e0a08 */
[----:B------:R-:W-:Y:S02]  /*06a0*/  IMAD R13, R8, R15, R13 ;  /* 0x0000000f080d7224 */ /* 0x000fe400078e020d */
[----:B------:R-:W-:Y:S01]  /*06b0*/  IMAD.HI.U32 R15, R18, R33, RZ ;  /* 0x00000021120f7227 */ /* 0x000fe200078e00ff */
[----:B------:R-:W-:-:S03]  /*06c0*/  @!P3 IADD3 R29, PT, PT, R29, -R8, RZ ;  /* 0x800000081d1db210 */ /* 0x000fc60007ffe0ff */
[----:B------:R-:W-:Y:S01]  /*06d0*/  IMAD.HI.U32 R30, R18, R37, RZ ;  /* 0x00000025121e7227 */ /* 0x000fe200078e00ff */
[----:B------:R-:W-:-:S03]  /*06e0*/  ISETP.GT.U32.AND P3, PT, R16, R11, PT ;  /* 0x0000000b1000720c */ /* 0x000fc60003f64070 */
[----:B------:R-:W-:Y:S02]  /*06f0*/  IMAD.MOV R15, RZ, RZ, -R15 ;  /* 0x000000ffff0f7224 */ /* 0x000fe400078e0a0f */
[----:B------:R-:W-:Y:S02]  /*0700*/  IMAD.MOV R30, RZ, RZ, -R30 ;  /* 0x000000ffff1e7224 */ /* 0x000fe400078e0a1e */
[--C-:B------:R-:W-:Y:S02]  /*0710*/  @!P6 IMAD.IADD R31, R31, 0x1, -R8.reuse ;  /* 0x000000011f1fe824 */ /* 0x100fe400078e0a08 */
[C---:B------:R-:W-:Y:S02]  /*0720*/  IMAD R15, R8.reuse, R15, R33 ;  /* 0x0000000f080f7224 */ /* 0x040fe400078e0221 */
[----:B------:R-:W-:Y:S02]  /*0730*/  IMAD R33, R8, R30, R37 ;  /* 0x0000001e08217224 */ /* 0x000fe400078e0225 */
[----:B------:R-:W-:-:S02]  /*0740*/  @!P4 IMAD.IADD R9, R9, 0x1, -R8 ;  /* 0x000000010909c824 */ /* 0x000fc400078e0a08 */
[----:B------:R-:W-:Y:S01]  /*0750*/  IMAD.MOV.U32 R30, RZ, RZ, R29 ;  /* 0x000000ffff1e7224 */ /* 0x000fe200078e001d */
[C---:B------:R-:W-:Y:S02]  /*0760*/  ISETP.GT.U32.AND P4, PT, R16.reuse, R31, PT ;  /* 0x0000001f1000720c */ /* 0x040fe40003f84070 */
[C---:B------:R-:W-:Y:S02]  /*0770*/  ISETP.GT.U32.AND P6, PT, R16.reuse, R13, PT ;  /* 0x0000000d1000720c */ /* 0x040fe40003fc4070 */
[----:B------:R-:W-:Y:S01]  /*0780*/  ISETP.GT.U32.AND P5, PT, R16, R9, PT ;  /* 0x000000091000720c */ /* 0x000fe20003fa4070 */
[----:B------:R-:W-:Y:S01]  /*0790*/  @!P3 IMAD.IADD R11, R11, 0x1, -R8 ;  /* 0x000000010b0bb824 */ /* 0x000fe200078e0a08 */
[----:B------:R-:W-:Y:S02]  /*07a0*/  @!P2 IADD3 R30, PT, PT, -R30, RZ, RZ ;  /* 0x000000ff1e1ea210 */ /* 0x000fe40007ffe1ff */
[C---:B------:R-:W-:Y:S02]  /*07b0*/  ISETP.GT.U32.AND P2, PT, R16.reuse, R35, PT ;  /* 0x000000231000720c */ /* 0x040fe40003f44070 */
[----:B------:R-:W-:-:S03]  /*07c0*/  ISETP.GT.U32.AND P3, PT, R16, R15, PT ;  /* 0x0000000f1000720c */ /* 0x000fc60003f64070 */
[--C-:B------:R-:W-:Y:S01]  /*07d0*/  @!P4 IMAD.IADD R31, R31, 0x1, -R8.reuse ;  /* 0x000000011f1fc824 */ /* 0x100fe200078e0a08 */
[----:B------:R-:W-:Y:S02]  /*07e0*/  ISETP.GT.U32.AND P4, PT, R16, R33, PT ;  /* 0x000000211000720c */ /* 0x000fe40003f84070 */
[----:B------:R-:W-:Y:S01]  /*07f0*/  @!P6 IADD3 R13, PT, PT, R13, -R8, RZ ;  /* 0x800000080d0de210 */ /* 0x000fe20007ffe0ff */
[--C-:B------:R-:W-:Y:S01]  /*0800*/  @!P5 IMAD.IADD R9, R9, 0x1, -R8.reuse ;  /* 0x000000010909d824 */ /* 0x100fe200078e0a08 */
[----:B------:R-:W-:Y:S02]  /*0810*/  ISETP.GE.AND P5, PT, R6, RZ, PT ;  /* 0x000000ff0600720c */ /* 0x000fe40003fa6270 */
[----:B------:R-:W-:Y:S01]  /*0820*/  ISETP.GE.AND P6, PT, R7, RZ, PT ;  /* 0x000000ff0700720c */ /* 0x000fe20003fc6270 */
[--C-:B------:R-:W-:Y:S01]  /*0830*/  @!P2 IMAD.IADD R35, R35, 0x1, -R8.reuse ;  /* 0x000000012323a824 */ /* 0x100fe200078e0a08 */
[----:B------:R-:W0:Y:S01]  /*0840*/  LDC.64 R6, c[0x0][0x380] ;  /* 0x0000e000ff067b82 */ /* 0x000e220000000a00 */
[----:B------:R-:W-:Y:S01]  /*0850*/  ISETP.GT.U32.AND P2, PT, R16, R13, PT ;  /* 0x0000000d1000720c */ /* 0x000fe20003f44070 */
[----:B------:R-:W-:-:S02]  /*0860*/  @!P3 IMAD.IADD R15, R15, 0x1, -R8 ;  /* 0x000000010f0fb824 */ /* 0x000fc400078e0a08 */
[----:B------:R-:W-:-:S04]  /*0870*/  IMAD.MOV.U32 R32, RZ, RZ, R11 ;  /* 0x000000ffff207224 */ /* 0x000fc800078e000b */
[----:B------:R-:W-:Y:S01]  /*0880*/  @!P1 IMAD.MOV R32, RZ, RZ, -R32 ;  /* 0x000000ffff209224 */ /* 0x000fe200078e0a20 */
[C---:B------:R-:W-:Y:S02]  /*0890*/  ISETP.GT.U32.AND P1, PT, R16.reuse, R15, PT ;  /* 0x0000000f1000720c */ /* 0x040fe40003f24070 */
[C---:B------:R-:W-:Y:S02]  /*08a0*/  ISETP.GT.U32.AND P3, PT, R16.reuse, R35, PT ;  /* 0x000000231000720c */ /* 0x040fe40003f64070 */
[----:B------:R-:W-:Y:S01]  /*08b0*/  @!P4 IADD3 R33, PT, PT, R33, -R8, RZ ;  /* 0x800000082121c210 */ /* 0x000fe20007ffe0ff */
[----:B------:R-:W-:Y:S01]  /*08c0*/  @!P0 IMAD.MOV R31, RZ, RZ, -R31 ;  /* 0x000000ffff1f8224 */ /* 0x000fe200078e0a1f */
[----:B------:R-:W-:Y:S01]  /*08d0*/  LOP3.LUT R29, RZ, R3, RZ, 0x33, !PT ;  /* 0x00000003ff1d7212 */ /* 0x000fe200078e33ff */
[----:B------:R-:W-:Y:S01]  /*08e0*/  @!P2 IMAD.IADD R13, R13, 0x1, -R8 ;  /* 0x000000010d0da824 */ /* 0x000fe200078e0a08 */
[----:B------:R-:W-:Y:S02]  /*08f0*/  ISETP.GT.U32.AND P0, PT, R16, R33, PT ;  /* 0x000000211000720c */ /* 0x000fe40003f04070 */
[----:B------:R-:W-:-:S02]  /*0900*/  ISETP.NE.AND P2, PT, R3, RZ, PT ;  /* 0x000000ff0300720c */ /* 0x000fc40003f45270 */
[----:B------:R-:W-:Y:S01]  /*0910*/  ISETP.GE.AND P4, PT, R10, RZ, PT ;  /* 0x000000ff0a00720c */ /* 0x000fe20003f86270 */
[----:B------:R-:W-:Y:S01]  /*0920*/  @!P1 IMAD.IADD R15, R15, 0x1, -R8 ;  /* 0x000000010f0f9824 */ /* 0x000fe200078e0a08 */
[----:B------:R-:W-:Y:S02]  /*0930*/  SEL R11, R29, R30, !P2 ;  /* 0x0000001e1d0b7207 */ /* 0x000fe40005000000 */
[----:B------:R-:W-:Y:S01]  /*0940*/  ISETP.GE.AND P1, PT, R14, RZ, PT ;  /* 0x000000ff0e00720c */ /* 0x000fe20003f26270 */
[----:B------:R-:W-:Y:S01]  /*0950*/  IMAD.MOV.U32 R14, RZ, RZ, R9 ;  /* 0x000000ffff0e7224 */ /* 0x000fe200078e0009 */
[----:B------:R-:W-:Y:S01]  /*0960*/  @!P3 IADD3 R35, PT, PT, R35, -R8, RZ ;  /* 0x800000082323b210 */ /* 0x000fe20007ffe0ff */
[----:B0-----:R-:W-:Y:S01]  /*0970*/  IMAD.WIDE R10, R11, 0x4, R6 ;  /* 0x000000040b0a7825 */ /* 0x001fe200078e0206 */
[----:B------:R-:W-:Y:S02]  /*0980*/  SEL R37, R29, R32, !P2 ;  /* 0x000000201d257207 */ /* 0x000fe40005000000 */
[----:B------:R-:W-:Y:S01]  /*0990*/  ISETP.GE.AND P3, PT, R12, RZ, PT ;  /* 0x000000ff0c00720c */ /* 0x000fe20003f66270 */
[----:B------:R-:W-:Y:S01]  /*09a0*/  @!P5 IMAD.MOV R14, RZ, RZ, -R14 ;  /* 0x000000ffff0ed224 */ /* 0x000fe200078e0a0e */
[----:B------:R-:W-:Y:S01]  /*09b0*/  MOV R34, R13 ;  /* 0x0000000d00227202 */ /* 0x000fe20000000f00 */
[----:B------:R-:W-:Y:S01]  /*09c0*/  @!P0 IMAD.IADD R33, R33, 0x1, -R8 ;  /* 0x0000000121218824 */ /* 0x000fe200078e0a08 */
[----:B------:R-:W-:Y:S01]  /*09d0*/  SEL R31, R29, R31, !P2 ;  /* 0x0000001f1d1f7207 */ /* 0x000fe20005000000 */
[----:B------:R-:W-:Y:S01]  /*09e0*/  IMAD.WIDE R8, R37, 0x4, R6 ;  /* 0x0000000425087825 */ /* 0x000fe200078e0206 */
[----:B------:R0:W2:Y:S03]  /*09f0*/  LDG.E R30, desc[UR6][R10.64] ;  /* 0x000000060a1e7981 */ /* 0x0000a6000c1e1900 */
[----:B------:R-:W-:Y:S01]  /*0a00*/  IMAD.MOV.U32 R36, RZ, RZ, R35 ;  /* 0x000000ffff247224 */ /* 0x000fe200078e0023 */
[----:B------:R-:W-:Y:S01]  /*0a10*/  SEL R35, R29, R14, !P2 ;  /* 0x0000000e1d237207 */ /* 0x000fe20005000000 */
[----:B------:R-:W-:Y:S01]  /*0a20*/  @!P6 IMAD.MOV R34, RZ, RZ, -R34 ;  /* 0x000000ffff22e224 */ /* 0x000fe200078e0a22 */
[----:B------:R-:W-:Y:S01]  /*0a30*/  MOV R37, R15 ;  /* 0x0000000f00257202 */ /* 0x000fe20000000f00 */
[----:B------:R-:W-:-:S02]  /*0a40*/  IMAD.WIDE R12, R31, 0x4, R6 ;  /* 0x000000041f0c7825 */ /* 0x000fc400078e0206 */
[----:B------:R1:W3:Y:S01]  /*0a50*/  LDG.E R31, desc[UR6][R8.64] ;  /* 0x00000006081f7981 */ /* 0x0002e2000c1e1900 */
[----:B0-----:R-:W-:Y:S01]  /*0a60*/  SEL R11, R29, R34, !P2 ;  /* 0x000000221d0b7207 */ /* 0x001fe20005000000 */
[----:B------:R-:W-:Y:S02]  /*0a70*/  @!P4 IMAD.MOV R36, RZ, RZ, -R36 ;  /* 0x000000ffff24c224 */ /* 0x000fe400078e0a24 */
[----:B------:R-:W-:Y:S01]  /*0a80*/  IMAD.WIDE R14, R35, 0x4, R6 ;  /* 0x00000004230e7825 */ /* 0x000fe200078e0206 */
[----:B------:R0:W4:Y:S02]  /*0a90*/  LDG.E R32, desc[UR6][R12.64] ;  /* 0x000000060c207981 */ /* 0x000124000c1e1900 */
[----:B------:R-:W-:Y:S01]  /*0aa0*/  SEL R35, R29, R36, !P2 ;  /* 0x000000241d237207 */ /* 0x000fe20005000000 */
[----:B------:R-:W-:Y:S02]  /*0ab0*/  @!P3 IMAD.MOV R37, RZ, RZ, -R37 ;  /* 0x000000ffff25b224 */ /* 0x000fe400078e0a25 */
[----:B-1----:R-:W-:Y:S01]  /*0ac0*/  IMAD.WIDE R8, R11, 0x4, R6 ;  /* 0x000000040b087825 */ /* 0x002fe200078e0206 */
[----:B------:R-:W5:Y:S03]  /*0ad0*/  LDG.E R14, desc[UR6][R14.64] ;  /* 0x000000060e0e7981 */ /* 0x000f66000c1e1900 */
[----:B------:R-:W-:Y:S01]  /*0ae0*/  @!P1 IMAD.MOV R33, RZ, RZ, -R33 ;  /* 0x000000ffff219224 */ /* 0x000fe200078e0a21 */
[----:B0-----:R-:W-:Y:S01]  /*0af0*/  SEL R13, R29, R37, !P2 ;  /* 0x000000251d0d7207 */ /* 0x001fe20005000000 */
[--C-:B------:R-:W-:Y:S01]  /*0b00*/  IMAD.WIDE R10, R35, 0x4, R6.reuse ;  /* 0x00000004230a7825 */ /* 0x100fe200078e0206 */
[----:B------:R-:W5:Y:S02]  /*0b10*/  LDG.E R8, desc[UR6][R8.64] ;  /* 0x0000000608087981 */ /* 0x000f64000c1e1900 */
[----:B------:R-:W-:Y:S01]  /*0b20*/  SEL R29, R29, R33, !P2 ;  /* 0x000000211d1d7207 */ /* 0x000fe20005000000 */
[----:B------:R-:W-:-:S02]  /*0b30*/  IMAD.WIDE R12, R13, 0x4, R6 ;  /* 0x000000040d0c7825 */ /* 0x000fc400078e0206 */
[----:B------:R-:W5:Y:S02]  /*0b40*/  LDG.E R10, desc[UR6][R10.64] ;  /* 0x000000060a0a7981 */ /* 0x000f64000c1e1900 */
[----:B------:R-:W-:Y:S02]  /*0b50*/  IMAD.WIDE R6, R29, 0x4, R6 ;  /* 0x000000041d067825 */ /* 0x000fe400078e0206 */
[----:B------:R-:W5:Y:S04]  /*0b60*/  LDG.E R12, desc[UR6][R12.64] ;  /* 0x000000060c0c7981 */ /* 0x000f68000c1e1900 */
[----:B------:R-:W5:Y:S01]  /*0b70*/  LDG.E R6, desc[UR6][R6.64] ;  /* 0x0000000606067981 */ /* 0x000f62000c1e1900 */
[----:B------:R-:W-:-:S04]  /*0b80*/  IADD3 R26, PT, PT, R26, 0x8, RZ ;  /* 0x000000081a1a7810 */ /* 0x000fc80007ffe0ff */
[----:B------:R-:W-:Y:S02]  /*0b90*/  ISETP.NE.AND P0, PT, R26, RZ, PT ;  /* 0x000000ff1a00720c */ /* 0x000fe40003f05270 */
[----:B------:R-:W-:Y:S01]  /*0ba0*/  IADD3 R4, P1, PT, R4, 0x20, RZ ;  /* 0x0000002004047810 */ /* 0x000fe20007f3e0ff */
[----:B------:R-:W-:Y:S02]  /*0bb0*/  VIADD R2, R2, 0x8 ;  /* 0x0000000802027836 */ /* 0x000fe40000000000 */
[----:B------:R-:W-:Y:S02]  /*0bc0*/  IMAD R27, R0, 0x8, R27 ;  /* 0x00000008001b7824 */ /* 0x000fe400078e021b */
[----:B------:R-:W-:Y:S01]  /*0bd0*/  IMAD.X R5, RZ, RZ, R5, P1 ;  /* 0x000000ffff057224 */ /* 0x000fe200008e0605 */
[----:B--2---:R-:W-:-:S04]  /*0be0*/  LOP3.LUT R30, R30, R17, RZ, 0x3c, !PT ;  /* 0x000000111e1e7212 */ /* 0x004fc800078e3cff */
[----:B---3--:R-:W-:-:S04]  /*0bf0*/  LOP3.LUT R31, R31, R30, RZ, 0x3c, !PT ;  /* 0x0000001e1f1f7212 */ /* 0x008fc800078e3cff */
[----:B----4-:R-:W-:-:S04]  /*0c00*/  LOP3.LUT R31, R32, R31, RZ, 0x3c, !PT ;  /* 0x0000001f201f7212 */ /* 0x010fc800078e3cff */
[----:B-----5:R-:W-:-:S04]  /*0c10*/  LOP3.LUT R31, R14, R31, RZ, 0x3c, !PT ;  /* 0x0000001f0e1f7212 */ /* 0x020fc800078e3cff */
[----:B------:R-:W-:-:S04]  /*0c20*/  LOP3.LUT R31, R8, R31, RZ, 0x3c, !PT ;  /* 0x0000001f081f7212 */ /* 0x000fc800078e3cff */
[----:B------:R-:W-:-:S04]  /*0c30*/  LOP3.LUT R31, R10, R31, RZ, 0x3c, !PT ;  /* 0x0000001f0a1f7212 */ /* 0x000fc800078e3cff */
[----:B------:R-:W-:-:S04]  /*0c40*/  LOP3.LUT R31, R12, R31, RZ, 0x3c, !PT ;  /* 0x0000001f0c1f7212 */ /* 0x000fc800078e3cff */
[----:B------:R-:W-:Y:S01]  /*0c50*/  LOP3.LUT R17, R6, R31, RZ, 0x3c, !PT ;  /* 0x0000001f06117212 */ /* 0x000fe200078e3cff */
[----:B------:R-:W-:Y:S06]  /*0c60*/  @P0 BRA `(.L_x_1) ;  /* 0xfffffff4008c0947 */ /* 0x000fec000383ffff */
[----:B------:R-:W-:-:S07]  /*0c70*/  IADD3 R5, PT, PT, R2, 0x1, RZ ;  /* 0x0000000102057810 */ /* 0x000fce0007ffe0ff */
.L_x_0:
[----:B------:R-:W-:-:S13]  /*0c80*/  ISETP.NE.AND P0, PT, R28, RZ, PT ;  /* 0x000000ff1c00720c */ /* 0x000fda0003f05270 */
[----:B------:R-:W-:Y:S05]  /*0c90*/  @!P0 BRA `(.L_x_2) ;  /* 0x0000000800a88947 */ /* 0x000fea0003800000 */
[----:B------:R-:W1:Y:S01]  /*0ca0*/  LDCU UR4, c[0x0][0x3a0] ;  /* 0x00007400ff0477ac */ /* 0x000e620008000800 */
[----:B------:R-:W-:Y:S01]  /*0cb0*/  ISETP.GE.U32.AND P0, PT, R28, 0x4, PT ;  /* 0x000000041c00780c */ /* 0x000fe20003f06070 */
[----:B-1----:R-:W-:-:S04]  /*0cc0*/  ULOP3.LUT UR5, UR4, 0x3, URZ, 0xc0, !UPT ;  /* 0x0000000304057892 */ /* 0x002fc8000f8ec0ff */
[----:B------:R-:W-:-:S08]  /*0cd0*/  UISETP.NE.AND UP0, UPT, UR5, URZ, UPT ;  /* 0x000000ff0500728c */ /* 0x000fd0000bf05270 */
[----:B------:R-:W-:Y:S05]  /*0ce0*/  @!P0 BRA `(.L_x_3) ;  /* 0x0000000400448947 */ /* 0x000fea0003800000 */
[----:B------:R-:W1:Y:S02]  /*0cf0*/  LDC.64 R6, c[0x0][0x388] ;  /* 0x0000e200ff067b82 */ /* 0x000e640000000a00 */
[----:B-1----:R-:W-:-:S05]  /*0d00*/  IMAD.WIDE.U32 R6, R5, 0x4, R6 ;  /* 0x0000000405067825 */ /* 0x002fca00078e0006 */
[----:B0-----:R-:W2:Y:S04]  /*0d10*/  LDG.E R4, desc[UR6][R6.64] ;  /* 0x0000000606047981 */ /* 0x001ea8000c1e1900 */
[----:B------:R-:W3:Y:S04]  /*0d20*/  LDG.E R10, desc[UR6][R6.64+0x4] ;  /* 0x00000406060a7981 */ /* 0x000ee8000c1e1900 */
[----:B------:R-:W4:Y:S04]  /*0d30*/  LDG.E R11, desc[UR6][R6.64+0x8] ;  /* 0x00000806060b7981 */ /* 0x000f28000c1e1900 */
[----:B------:R0:W5:Y:S01]  /*0d40*/  LDG.E R13, desc[UR6][R6.64+0xc] ;  /* 0x00000c06060d7981 */ /* 0x000162000c1e1900 */
[----:B------:R-:W-:Y:S01]  /*0d50*/  IABS R2, R3 ;  /* 0x0000000300027213 */ /* 0x000fe20000000000 */
[----:B------:R-:W-:-:S03]  /*0d60*/  IMAD R15, R0, R5, RZ ;  /* 0x00000005000f7224 */ /* 0x000fc600078e02ff */
[----:B------:R-:W1:Y:S01]  /*0d70*/  I2F.RP R14, R2 ;  /* 0x00000002000e7306 */ /* 0x000e620000209400 */
[----:B------:R-:W-:-:S05]  /*0d80*/  IMAD.IADD R19, R0, 0x1, R15 ;  /* 0x0000000100137824 */ /* 0x000fca00078e020f */
[----:B------:R-:W-:Y:S02]  /*0d90*/  IADD3 R12, PT, PT, R0, R19, RZ ;  /* 0x00000013000c7210 */ /* 0x000fe40007ffe0ff */
[----:B-1----:R-:W1:Y:S02]  /*0da0*/  MUFU.RCP R14, R14 ;  /* 0x0000000e000e7308 */ /* 0x002e640000001000 */
[----:B-1----:R-:W-:-:S06]  /*0db0*/  VIADD R8, R14, 0xffffffe ;  /* 0x0ffffffe0e087836 */ /* 0x002fcc0000000000 */
[----:B------:R1:W0:Y:S02]  /*0dc0*/  F2I.FTZ.U32.TRUNC.NTZ R9, R8 ;  /* 0x0000000800097305 */ /* 0x000224000021f000 */
[----:B-1----:R-:W-:Y:S02]  /*0dd0*/  IMAD.MOV.U32 R8, RZ, RZ, RZ ;  /* 0x000000ffff087224 */ /* 0x002fe400078e00ff */
[----:B0-----:R-:W-:-:S04]  /*0de0*/  IMAD.MOV R21, RZ, RZ, -R9 ;  /* 0x000000ffff157224 */ /* 0x001fc800078e0a09 */
[----:B------:R-:W-:-:S04]  /*0df0*/  IMAD R7, R21, R2, RZ ;  /* 0x0000000215077224 */ /* 0x000fc800078e02ff */
[----:B------:R-:W-:-:S04]  /*0e00*/  IMAD.HI.U32 R16, R9, R7, R8 ;  /* 0x0000000709107227 */ /* 0x000fc800078e0008 */
[----:B--2---:R-:W-:Y:S02]  /*0e10*/  IMAD.IADD R4, R4, 0x1, R15 ;  /* 0x0000000104047824 */ /* 0x004fe400078e020f */
[----:B---3--:R-:W-:Y:S01]  /*0e20*/  IMAD.IADD R10, R10, 0x1, R19 ;  /* 0x000000010a0a7824 */ /* 0x008fe200078e0213 */
[----:B----4-:R-:W-:-:S04]  /*0e30*/  IADD3 R8, PT, PT, R11, R12, RZ ;  /* 0x0000000c0b087210 */ /* 0x010fc80007ffe0ff */
[----:B------:R-:W-:Y:S02]  /*0e40*/  IABS R15, R10 ;  /* 0x0000000a000f7213 */ /* 0x000fe40000000000 */
[----:B-----5:R-:W-:Y:S02]  /*0e50*/  IADD3 R12, PT, PT, R13, R12, R0 ;  /* 0x0000000c0d0c7210 */ /* 0x020fe40007ffe000 */
[----:B------:R-:W-:Y:S01]  /*0e60*/  IABS R13, R4 ;  /* 0x00000004000d7213 */ /* 0x000fe20000000000 */
[C---:B------:R-:W-:Y:S01]  /*0e70*/  IMAD.HI.U32 R7, R16.reuse, R15, RZ ;  /* 0x0000000f10077227 */ /* 0x040fe200078e00ff */
[----:B------:R-:W-:Y:S02]  /*0e80*/  IABS R19, R8 ;  /* 0x0000000800137213 */ /* 0x000fe40000000000 */
[----:B------:R-:W-:Y:S01]  /*0e90*/  IABS R21, R12 ;  /* 0x0000000c00157213 */ /* 0x000fe20000000000 */
[----:B------:R-:W-:Y:S01]  /*0ea0*/  IMAD.HI.U32 R6, R16, R13, RZ ;  /* 0x0000000d10067227 */ /* 0x000fe200078e00ff */
[----:B------:R-:W-:-:S02]  /*0eb0*/  ISETP.GE.AND P4, PT, R10, RZ, PT ;  /* 0x000000ff0a00720c */ /* 0x000fc40003f86270 */
[----:B------:R-:W-:Y:S01]  /*0ec0*/  ISETP.GE.AND P5, PT, R8, RZ, PT ;  /* 0x000000ff0800720c */ /* 0x000fe20003fa6270 */
[----:B------:R-:W-:-:S04]  /*0ed0*/  IMAD.HI.U32 R9, R16, R19, RZ ;  /* 0x0000001310097227 */ /* 0x000fc800078e00ff */
[----:B------:R-:W-:-:S04]  /*0ee0*/  IMAD.HI.U32 R11, R16, R21, RZ ;  /* 0x00000015100b7227 */ /* 0x000fc800078e00ff */
[----:B------:R-:W-:Y:S01]  /*0ef0*/  IMAD.MOV R6, RZ, RZ, -R6 ;  /* 0x000000ffff067224 */ /* 0x000fe200078e0a06 */
[----:B------:R-:W-:Y:S01]  /*0f00*/  IADD3 R16, PT, PT, -R11, RZ, RZ ;  /* 0x000000ff0b107210 */ /* 0x000fe20007ffe1ff */
[----:B------:R-:W-:Y:S02]  /*0f10*/  IMAD.MOV R7, RZ, RZ, -R7 ;  /* 0x000000ffff077224 */ /* 0x000fe400078e0a07 */
[----:B------:R-:W-:Y:S02]  /*0f20*/  IMAD.MOV R14, RZ, RZ, -R9 ;  /* 0x000000ffff0e7224 */ /* 0x000fe400078e0a09 */
[C---:B------:R-:W-:Y:S02]  /*0f30*/  IMAD R9, R2.reuse, R6, R13 ;  /* 0x0000000602097224 */ /* 0x040fe400078e020d */
[C---:B------:R-:W-:Y:S02]  /*0f40*/  IMAD R11, R2.reuse, R7, R15 ;  /* 0x00000007020b7224 */ /* 0x040fe400078e020f */
[C---:B------:R-:W-:Y:S01]  /*0f50*/  IMAD R13, R2.reuse, R14, R19 ;  /* 0x0000000e020d7224 */ /* 0x040fe200078e0213 */
[C---:B------:R-:W-:Y:S01]  /*0f60*/  ISETP.GT.U32.AND P0, PT, R2.reuse, R9, PT ;  /* 0x000000090200720c */ /* 0x040fe20003f04070 */
[C---:B------:R-:W-:Y:S01]  /*0f70*/  IMAD R15, R2.reuse, R16, R21 ;  /* 0x00000010020f7224 */ /* 0x040fe200078e0215 */
[C---:B------:R-:W-:Y:S01]  /*0f80*/  ISETP.GT.U32.AND P1, PT, R2.reuse, R11, PT ;  /* 0x0000000b0200720c */ /* 0x040fe20003f24070 */
[----:B------:R-:W0:Y:S01]  /*0f90*/  LDC.64 R6, c[0x0][0x380] ;  /* 0x0000e000ff067b82 */ /* 0x000e220000000a00 */
[----:B------:R-:W-:-:S02]  /*0fa0*/  ISETP.GT.U32.AND P2, PT, R2, R13, PT ;  /* 0x0000000d0200720c */ /* 0x000fc40003f44070 */
[----:B------:R-:W-:-:S07]  /*0fb0*/  ISETP.GT.U32.AND P3, PT, R2, R15, PT ;  /* 0x0000000f0200720c */ /* 0x000fce0003f64070 */
[--C-:B------:R-:W-:Y:S02]  /*0fc0*/  @!P0 IMAD.IADD R9, R9, 0x1, -R2.reuse ;  /* 0x0000000109098824 */ /* 0x100fe400078e0a02 */
[--C-:B------:R-:W-:Y:S02]  /*0fd0*/  @!P1 IMAD.IADD R11, R11, 0x1, -R2.reuse ;  /* 0x000000010b0b9824 */ /* 0x100fe400078e0a02 */
[----:B------:R-:W-:Y:S01]  /*0fe0*/  @!P2 IMAD.IADD R13, R13, 0x1, -R2 ;  /* 0x000000010d0da824 */ /* 0x000fe200078e0a02 */
[C---:B------:R-:W-:Y:S02]  /*0ff0*/  ISETP.GT.U32.AND P6, PT, R2.reuse, R9, PT ;  /* 0x000000090200720c */ /* 0x040fe40003fc4070 */
[----:B------:R-:W-:Y:S02]  /*1000*/  @!P3 IADD3 R15, PT, PT, R15, -R2, RZ ;  /* 0x800000020f0fb210 */ /* 0x000fe40007ffe0ff */
[C---:B------:R-:W-:Y:S02]  /*1010*/  ISETP.GT.U32.AND P0, PT, R2.reuse, R11, PT ;  /* 0x0000000b0200720c */ /* 0x040fe40003f04070 */
[----:B------:R-:W-:-:S02]  /*1020*/  ISETP.GT.U32.AND P1, PT, R2, R13, PT ;  /* 0x0000000d0200720c */ /* 0x000fc40003f24070 */
[----:B------:R-:W-:Y:S02]  /*1030*/  ISETP.GT.U32.AND P2, PT, R2, R15, PT ;  /* 0x0000000f0200720c */ /* 0x000fe40003f44070 */
[----:B------:R-:W-:-:S03]  /*1040*/  ISETP.GE.AND P3, PT, R4, RZ, PT ;  /* 0x000000ff0400720c */ /* 0x000fc60003f66270 */
[----:B------:R-:W-:Y:S01]  /*1050*/  @!P6 IMAD.IADD R9, R9, 0x1, -R2 ;  /* 0x000000010909e824 */ /* 0x000fe200078e0a02 */
[----:B------:R-:W-:-:S03]  /*1060*/  ISETP.GE.AND P6, PT, R12, RZ, PT ;  /* 0x000000ff0c00720c */ /* 0x000fc60003fc6270 */
[--C-:B------:R-:W-:Y:S01]  /*1070*/  @!P0 IMAD.IADD R11, R11, 0x1, -R2.reuse ;  /* 0x000000010b0b8824 */ /* 0x100fe200078e0a02 */
[----:B------:R-:W-:Y:S01]  /*1080*/  ISETP.NE.AND P0, PT, R3, RZ, PT ;  /* 0x000000ff0300720c */ /* 0x000fe20003f05270 */
[----:B------:R-:W-:Y:S02]  /*1090*/  @!P1 IMAD.IADD R13, R13, 0x1, -R2 ;  /* 0x000000010d0d9824 */ /* 0x000fe400078e0a02 */
[----:B------:R-:W-:Y:S01]  /*10a0*/  @!P2 IADD3 R15, PT, PT, R15, -R2, RZ ;  /* 0x800000020f0fa210 */ /* 0x000fe20007ffe0ff */
[----:B------:R-:W-:Y:S01]  /*10b0*/  @!P4 IMAD.MOV R11, RZ, RZ, -R11 ;  /* 0x000000ffff0bc224 */ /* 0x000fe200078e0a0b */
[----:B------:R-:W-:Y:S01]  /*10c0*/  LOP3.LUT R2, RZ, R3, RZ, 0x33, !PT ;  /* 0x00000003ff027212 */ /* 0x000fe200078e33ff */
[----:B------:R-:W-:Y:S02]  /*10d0*/  @!P3 IMAD.MOV R9, RZ, RZ, -R9 ;  /* 0x000000ffff09b224 */ /* 0x000fe400078e0a09 */
[----:B------:R-:W-:Y:S01]  /*10e0*/  @!P5 IMAD.MOV R13, RZ, RZ, -R13 ;  /* 0x000000ffff0dd224 */ /* 0x000fe200078e0a0d */
[----:B------:R-:W-:-:S02]  /*10f0*/  SEL R11, R2, R11, !P0 ;  /* 0x0000000b020b7207 */ /* 0x000fc40004000000 */
[C---:B------:R-:W-:Y:S02]  /*1100*/  SEL R9, R2.reuse, R9, !P0 ;  /* 0x0000000902097207 */ /* 0x040fe40004000000 */
[----:B------:R-:W-:Y:S01]  /*1110*/  @!P6 IADD3 R15, PT, PT, -R15, RZ, RZ ;  /* 0x000000ff0f0fe210 */ /* 0x000fe20007ffe1ff */
[--C-:B0-----:R-:W-:Y:S01]  /*1120*/  IMAD.WIDE R10, R11, 0x4, R6.reuse ;  /* 0x000000040b0a7825 */ /* 0x101fe200078e0206 */
[C---:B------:R-:W-:Y:S02]  /*1130*/  SEL R13, R2.reuse, R13, !P0 ;  /* 0x0000000d020d7207 */ /* 0x040fe40004000000 */
[----:B------:R-:W-:Y:S01]  /*1140*/  SEL R15, R2, R15, !P0 ;  /* 0x0000000f020f7207 */ /* 0x000fe20004000000 */
[--C-:B------:R-:W-:Y:S02]  /*1150*/  IMAD.WIDE R8, R9, 0x4, R6.reuse ;  /* 0x0000000409087825 */ /* 0x100fe400078e0206 */
[----:B------:R-:W2:Y:S02]  /*1160*/  LDG.E R10, desc[UR6][R10.64] ;  /* 0x000000060a0a7981 */ /* 0x000ea4000c1e1900 */
[----:B------:R-:W-:-:S02]  /*1170*/  IMAD.WIDE R12, R13, 0x4, R6 ;  /* 0x000000040d0c7825 */ /* 0x000fc400078e0206 */
[----:B------:R-:W2:Y:S02]  /*1180*/  LDG.E R9, desc[UR6][R8.64] ;  /* 0x0000000608097981 */ /* 0x000ea4000c1e1900 */
[----:B------:R-:W-:Y:S02]  /*1190*/  IMAD.WIDE R6, R15, 0x4, R6 ;  /* 0x000000040f067825 */ /* 0x000fe400078e0206 */
[----:B------:R-:W3:Y:S04]  /*11a0*/  LDG.E R12, desc[UR6][R12.64] ;  /* 0x000000060c0c7981 */ /* 0x000ee8000c1e1900 */
[----:B------:R-:W4:Y:S01]  /*11b0*/  LDG.E R6, desc[UR6][R6.64] ;  /* 0x0000000606067981 */ /* 0x000f22000c1e1900 */
[----:B------:R-:W-:Y:S01]  /*11c0*/  VIADD R5, R5, 0x4 ;  /* 0x0000000405057836 */ /* 0x000fe20000000000 */
[----:B--2---:R-:W-:-:S04]  /*11d0*/  LOP3.LUT R15, R9, R10, RZ, 0x3c, !PT ;  /* 0x0000000a090f7212 */ /* 0x004fc800078e3cff */
[----:B---3--:R-:W-:-:S04]  /*11e0*/  LOP3.LUT R15, R15, R12, RZ, 0x3c, !PT ;  /* 0x0000000c0f0f7212 */ /* 0x008fc800078e3cff */
[----:B----4-:R-:W-:-:S07]  /*11f0*/  LOP3.LUT R17, R17, R15, R6, 0x96, !PT ;  /* 0x0000000f11117212 */ /* 0x010fce00078e9606 */
.L_x_3:
[----:B------:R-:W-:Y:S05]  /*1200*/  BRA.U !UP0, `(.L_x_2) ;  /* 0x00000005084c7547 */ /* 0x000fea000b800000 */
[----:B------:R-:W-:Y:S02]  /*1210*/  UISETP.NE.AND UP0, UPT, UR5, 0x1, UPT ;  /* 0x000000010500788c */ /* 0x000fe4000bf05270 */
[----:B------:R-:W-:-:S04]  /*1220*/  ULOP3.LUT UR4, UR4, 0x1, URZ, 0xc0, !UPT ;  /* 0x0000000104047892 */ /* 0x000fc8000f8ec0ff */
[----:B------:R-:W-:-:S03]  /*1230*/  UISETP.NE.U32.AND UP1, UPT, UR4, 0x1, UPT ;  /* 0x000000010400788c */ /* 0x000fc6000bf25070 */
[----:B------:R-:W-:Y:S08]  /*1240*/  BRA.U !UP0, `(.L_x_4) ;  /* 0x0000000108c47547 */ /* 0x000ff0000b800000 */
[----:B------:R-:W1:Y:S02]  /*1250*/  LDC.64 R6, c[0x0][0x388] ;  /* 0x0000e200ff067b82 */ /* 0x000e640000000a00 */
[----:B-1----:R-:W-:-:S05]  /*1260*/  IMAD.WIDE.U32 R6, R5, 0x4, R6 ;  /* 0x0000000405067825 */ /* 0x002fca00078e0006 */
[----:B0-----:R-:W2:Y:S04]  /*1270*/  LDG.E R2, desc[UR6][R6.64] ;  /* 0x0000000606027981 */ /* 0x001ea8000c1e1900 */
[----:B------:R0:W3:Y:S01]  /*1280*/  LDG.E R11, desc[UR6][R6.64+0x4] ;  /* 0x00000406060b7981 */ /* 0x0000e2000c1e1900 */
[----:B------:R-:W-:Y:S01]  /*1290*/  IABS R15, R3 ;  /* 0x00000003000f7213 */ /* 0x000fe20000000000 */
[----:B------:R-:W-:-:S03]  /*12a0*/  IMAD R13, R0, R5, RZ ;  /* 0x00000005000d7224 */ /* 0x000fc600078e02ff */
[----:B------:R-:W1:Y:S08]  /*12b0*/  I2F.RP R4, R15 ;  /* 0x0000000f00047306 */ /* 0x000e700000209400 */
[----:B-1----:R-:W1:Y:S02]  /*12c0*/  MUFU.RCP R4, R4 ;  /* 0x0000000400047308 */ /* 0x002e640000001000 */
[----:B-1----:R-:W-:-:S06]  /*12d0*/  VIADD R8, R4, 0xffffffe ;  /* 0x0ffffffe04087836 */ /* 0x002fcc0000000000 */
[----:B------:R1:W4:Y:S02]  /*12e0*/  F2I.FTZ.U32.TRUNC.NTZ R9, R8 ;  /* 0x0000000800097305 */ /* 0x000324000021f000 */
[----:B-1----:R-:W-:Y:S02]  /*12f0*/  IMAD.MOV.U32 R8, RZ, RZ, RZ ;  /* 0x000000ffff087224 */ /* 0x002fe400078e00ff */
[----:B----4-:R-:W-:-:S04]  /*1300*/  IMAD.MOV R10, RZ, RZ, -R9 ;  /* 0x000000ffff0a7224 */ /* 0x010fc800078e0a09 */
[----:B0-----:R-:W-:-:S04]  /*1310*/  IMAD R7, R10, R15, RZ ;  /* 0x0000000f0a077224 */ /* 0x001fc800078e02ff */
[----:B------:R-:W-:Y:S01]  /*1320*/  IMAD.HI.U32 R6, R9, R7, R8 ;  /* 0x0000000709067227 */ /* 0x000fe200078e0008 */
[-C--:B--2---:R-:W-:Y:S02]  /*1330*/  IADD3 R2, PT, PT, R2, R13.reuse, RZ ;  /* 0x0000000d02027210 */ /* 0x084fe40007ffe0ff */
[----:B---3--:R-:W-:Y:S02]  /*1340*/  IADD3 R11, PT, PT, R11, R13, R0 ;  /* 0x0000000d0b0b7210 */ /* 0x008fe40007ffe000 */
[----:B------:R-:W-:Y:S02]  /*1350*/  IABS R10, R2 ;  /* 0x00000002000a7213 */ /* 0x000fe40000000000 */
[----:B------:R-:W-:Y:S02]  /*1360*/  IABS R12, R11 ;  /* 0x0000000b000c7213 */ /* 0x000fe40000000000 */
[----:B------:R-:W-:Y:S01]  /*1370*/  ISETP.GE.AND P3, PT, R11, RZ, PT ;  /* 0x000000ff0b00720c */ /* 0x000fe20003f66270 */
[----:B------:R-:W-:Y:S01]  /*1380*/  IMAD.MOV.U32 R7, RZ, RZ, R10 ;  /* 0x000000ffff077224 */ /* 0x000fe200078e000a */
[----:B------:R-:W-:-:S02]  /*1390*/  MOV R8, R12 ;  /* 0x0000000c00087202 */ /* 0x000fc40000000f00 */
[----:B------:R-:W-:Y:S01]  /*13a0*/  LOP3.LUT R11, RZ, R3, RZ, 0x33, !PT ;  /* 0x00000003ff0b7212 */ /* 0x000fe200078e33ff */
[----:B------:R-:W-:-:S04]  /*13b0*/  IMAD.HI.U32 R4, R6, R7, RZ ;  /* 0x0000000706047227 */ /* 0x000fc800078e00ff */
[----:B------:R-:W-:-:S04]  /*13c0*/  IMAD.HI.U32 R6, R6, R8, RZ ;  /* 0x0000000806067227 */ /* 0x000fc800078e00ff */
[----:B------:R-:W-:Y:S02]  /*13d0*/  IMAD.MOV R9, RZ, RZ, -R6 ;  /* 0x000000ffff097224 */ /* 0x000fe400078e0a06 */
[----:B------:R-:W-:Y:S02]  /*13e0*/  IMAD.MOV R4, RZ, RZ, -R4 ;  /* 0x000000ffff047224 */ /* 0x000fe400078e0a04 */
[C---:B------:R-:W-:Y:S02]  /*13f0*/  IMAD R6, R15.reuse, R9, R8 ;  /* 0x000000090f067224 */ /* 0x040fe400078e0208 */
[C---:B------:R-:W-:Y:S01]  /*1400*/  IMAD R4, R15.reuse, R4, R7 ;  /* 0x000000040f047224 */ /* 0x040fe200078e0207 */
[----:B------:R-:W0:Y:S02]  /*1410*/  LDC.64 R8, c[0x0][0x380] ;  /* 0x0000e000ff087b82 */ /* 0x000e240000000a00 */
[C---:B------:R-:W-:Y:S02]  /*1420*/  ISETP.GT.U32.AND P1, PT, R15.reuse, R6, PT ;  /* 0x000000060f00720c */ /* 0x040fe40003f24070 */
[----:B------:R-:W-:-:S11]  /*1430*/  ISETP.GT.U32.AND P0, PT, R15, R4, PT ;  /* 0x000000040f00720c */ /* 0x000fd60003f04070 */
[----:B------:R-:W-:Y:S01]  /*1440*/  @!P1 IMAD.IADD R6, R6, 0x1, -R15 ;  /* 0x0000000106069824 */ /* 0x000fe200078e0a0f */
[----:B------:R-:W-:Y:S02]  /*1450*/  ISETP.GE.AND P1, PT, R2, RZ, PT ;  /* 0x000000ff0200720c */ /* 0x000fe40003f26270 */
[----:B------:R-:W-:Y:S02]  /*1460*/  @!P0 IADD3 R4, PT, PT, R4, -R15, RZ ;  /* 0x8000000f04048210 */ /* 0x000fe40007ffe0ff */
[C---:B------:R-:W-:Y:S02]  /*1470*/  ISETP.GT.U32.AND P2, PT, R15.reuse, R6, PT ;  /* 0x000000060f00720c */ /* 0x040fe40003f44070 */
[----:B------:R-:W-:-:S11]  /*1480*/  ISETP.GT.U32.AND P0, PT, R15, R4, PT ;  /* 0x000000040f00720c */ /* 0x000fd60003f04070 */
[----:B------:R-:W-:Y:S02]  /*1490*/  @!P2 IADD3 R6, PT, PT, R6, -R15, RZ ;  /* 0x8000000f0606a210 */ /* 0x000fe40007ffe0ff */
[----:B------:R-:W-:Y:S01]  /*14a0*/  @!P0 IMAD.IADD R4, R4, 0x1, -R15 ;  /* 0x0000000104048824 */ /* 0x000fe200078e0a0f */
[----:B------:R-:W-:Y:S02]  /*14b0*/  ISETP.NE.AND P0, PT, R3, RZ, PT ;  /* 0x000000ff0300720c */ /* 0x000fe40003f05270 */
[----:B------:R-:W-:Y:S02]  /*14c0*/  @!P3 IMAD.MOV R6, RZ, RZ, -R6 ;  /* 0x000000ffff06b224 */ /* 0x000fe400078e0a06 */
[----:B------:R-:W-:-:S05]  /*14d0*/  @!P1 IMAD.MOV R4, RZ, RZ, -R4 ;  /* 0x000000ffff049224 */ /* 0x000fca00078e0a04 */
[C---:B------:R-:W-:Y:S02]  /*14e0*/  SEL R7, R11.reuse, R4, !P0 ;  /* 0x000000040b077207 */ /* 0x040fe40004000000 */
[----:B------:R-:W-:-:S03]  /*14f0*/  SEL R11, R11, R6, !P0 ;  /* 0x000000060b0b7207 */ /* 0x000fc60004000000 */
[----:B0-----:R-:W-:-:S04]  /*1500*/  IMAD.WIDE R6, R7, 0x4, R8 ;  /* 0x0000000407067825 */ /* 0x001fc800078e0208 */
[----:B------:R-:W-:Y:S02]  /*1510*/  IMAD.WIDE R8, R11, 0x4, R8 ;  /* 0x000000040b087825 */ /* 0x000fe400078e0208 */
[----:B------:R-:W2:Y:S04]  /*1520*/  LDG.E R6, desc[UR6][R6.64] ;  /* 0x0000000606067981 */ /* 0x000ea8000c1e1900 */
[----:B------:R-:W2:Y:S01]  /*1530*/  LDG.E R8, desc[UR6][R8.64] ;  /* 0x0000000608087981 */ /* 0x000ea2000c1e1900 */
[----:B------:R-:W-:Y:S02]  /*1540*/  IADD3 R5, PT, PT, R5, 0x2, RZ ;  /* 0x0000000205057810 */ /* 0x000fe40007ffe0ff */
[----:B--2---:R-:W-:-:S07]  /*1550*/  LOP3.LUT R17, R17, R6, R8, 0x96, !PT ;  /* 0x0000000611117212 */ /* 0x004fce00078e9608 */
.L_x_4:
[----:B------:R-:W-:Y:S05]  /*1560*/  BRA.U UP1, `(.L_x_2) ;  /* 0x0000000101747547 */ /* 0x000fea000b800000 */
[----:B------:R-:W1:Y:S02]  /*1570*/  LDC.64 R6, c[0x0][0x388] ;  /* 0x0000e200ff067b82 */ /* 0x000e640000000a00 */
[----:B-1----:R-:W-:-:S06]  /*1580*/  IMAD.WIDE.U32 R6, R5, 0x4, R6 ;  /* 0x0000000405067825 */ /* 0x002fcc00078e0006 */
[----:B0-----:R-:W2:Y:S01]  /*1590*/  LDG.E R6, desc[UR6][R6.64] ;  /* 0x0000000606067981 */ /* 0x001ea2000c1e1900 */
[----:B------:R-:W-:Y:S02]  /*15a0*/  IABS R11, R3 ;  /* 0x00000003000b7213 */ /* 0x000fe40000000000 */
[----:B------:R-:W-:Y:S02]  /*15b0*/  ISETP.NE.AND P2, PT, R3, RZ, PT ;  /* 0x000000ff0300720c */ /* 0x000fe40003f45270 */
[----:B------:R-:W0:Y:S08]  /*15c0*/  I2F.RP R4, R11 ;  /* 0x0000000b00047306 */ /* 0x000e300000209400 */
[----:B0-----:R-:W0:Y:S02]  /*15d0*/  MUFU.RCP R4, R4 ;  /* 0x0000000400047308 */ /* 0x001e240000001000 */
[----:B0-----:R-:W-:-:S06]  /*15e0*/  VIADD R8, R4, 0xffffffe ;  /* 0x0ffffffe04087836 */ /* 0x001fcc0000000000 */
[----:B------:R0:W1:Y:S02]  /*15f0*/  F2I.FTZ.U32.TRUNC.NTZ R9, R8 ;  /* 0x0000000800097305 */ /* 0x000064000021f000 */
[----:B0-----:R-:W-:Y:S02]  /*1600*/  HFMA2 R8, -RZ, RZ, 0, 0 ;  /* 0x00000000ff087431 */ /* 0x001fe400000001ff */
[----:B-1----:R-:W-:Y:S02]  /*1610*/  IMAD.MOV R10, RZ, RZ, -R9 ;  /* 0x000000ffff0a7224 */ /* 0x002fe400078e0a09 */
[----:B--2---:R-:W-:Y:S02]  /*1620*/  IMAD R2, R0, R5, R6 ;  /* 0x0000000500027224 */ /* 0x004fe400078e0206 */
[----:B------:R-:W-:-:S03]  /*1630*/  IMAD R5, R10, R11, RZ ;  /* 0x0000000b0a057224 */ /* 0x000fc600078e02ff */
[----:B------:R-:W-:Y:S01]  /*1640*/  IABS R6, R2 ;  /* 0x0000000200067213 */ /* 0x000fe20000000000 */
[----:B------:R-:W-:Y:S01]  /*1650*/  IMAD.HI.U32 R5, R9, R5, R8 ;  /* 0x0000000509057227 */ /* 0x000fe200078e0008 */
[----:B------:R-:W-:-:S05]  /*1660*/  ISETP.GE.AND P1, PT, R2, RZ, PT ;  /* 0x000000ff0200720c */ /* 0x000fca0003f26270 */
[----:B------:R-:W-:-:S04]  /*1670*/  IMAD.HI.U32 R4, R5, R6, RZ ;  /* 0x0000000605047227 */ /* 0x000fc800078e00ff */
[----:B------:R-:W-:-:S04]  /*1680*/  IMAD.MOV R5, RZ, RZ, -R4 ;  /* 0x000000ffff057224 */ /* 0x000fc800078e0a04 */
[C---:B------:R-:W-:Y:S02]  /*1690*/  IMAD R6, R11.reuse, R5, R6 ;  /* 0x000000050b067224 */ /* 0x040fe400078e0206 */
[----:B------:R-:W0:Y:S03]  /*16a0*/  LDC.64 R4, c[0x0][0x380] ;  /* 0x0000e000ff047b82 */ /* 0x000e260000000a00 */
[----:B------:R-:W-:-:S13]  /*16b0*/  ISETP.GT.U32.AND P0, PT, R11, R6, PT ;  /* 0x000000060b00720c */ /* 0x000fda0003f04070 */
[----:B------:R-:W-:-:S05]  /*16c0*/  @!P0 IMAD.IADD R6, R6, 0x1, -R11 ;  /* 0x0000000106068824 */ /* 0x000fca00078e0a0b */
[----:B------:R-:W-:-:S13]  /*16d0*/  ISETP.GT.U32.AND P0, PT, R11, R6, PT ;  /* 0x000000060b00720c */ /* 0x000fda0003f04070 */
[----:B------:R-:W-:-:S05]  /*16e0*/  @!P0 IADD3 R6, PT, PT, R6, -R11, RZ ;  /* 0x8000000b06068210 */ /* 0x000fca0007ffe0ff */
[----:B------:R-:W-:Y:S01]  /*16f0*/  @!P1 IMAD.MOV R6, RZ, RZ, -R6 ;  /* 0x000000ffff069224 */ /* 0x000fe200078e0a06 */
[----:B------:R-:W-:-:S05]  /*1700*/  @!P2 LOP3.LUT R6, RZ, R3, RZ, 0x33, !PT ;  /* 0x00000003ff06a212 */ /* 0x000fca00078e33ff */
[----:B0-----:R-:W-:-:S06]  /*1710*/  IMAD.WIDE R4, R6, 0x4, R4 ;  /* 0x0000000406047825 */ /* 0x001fcc00078e0204 */
[----:B------:R-:W2:Y:S02]  /*1720*/  LDG.E R4, desc[UR6][R4.64] ;  /* 0x0000000604047981 */ /* 0x000ea4000c1e1900 */
[----:B--2---:R-:W-:-:S07]  /*1730*/  LOP3.LUT R17, R4, R17, RZ, 0x3c, !PT ;  /* 0x0000001104117212 */ /* 0x004fce00078e3cff */
.L_x_2:
[----:B------:R-:W-:-:S13]  /*1740*/  ISETP.NE.AND P0, PT, R17, 0x1, PT ;  /* 0x000000011100780c */ /* 0x000fda0003f05270 */
[----:B0-----:R-:W-:Y:S05]  /*1750*/  @P0 EXIT ;  /* 0x000000000000094d */ /* 0x001fea0003800000 */
[----:B------:R-:W0:Y:S01]  /*1760*/  S2R R7, SR_LANEID ;  /* 0x0000000000077919 */ /* 0x000e220000000000 */
[----:B------:R-:W-:Y:S01]  /*1770*/  VOTEU.ANY UR4, UPT, PT ;  /* 0x0000000000047886 */ /* 0x000fe200038e0100 */
[----:B------:R-:W1:Y:S01]  /*1780*/  LDC.64 R4, c[0x0][0x398] ;  /* 0x0000e600ff047b82 */ /* 0x000e620000000a00 */
[----:B------:R-:W0:Y:S08]  /*1790*/  FLO.U32 R8, UR4 ;  /* 0x0000000400087d00 */ /* 0x000e3000080e0000 */
[----:B------:R-:W1:Y:S01]  /*17a0*/  POPC R9, UR4 ;  /* 0x0000000400097d09 */ /* 0x000e620008000000 */
[----:B0-----:R-:W-:-:S13]  /*17b0*/  ISETP.EQ.U32.AND P0, PT, R8, R7, PT ;  /* 0x000000070800720c */ /* 0x001fda0003f02070 */
[----:B-1----:R0:W2:Y:S01]  /*17c0*/  @P0 ATOMG.E.ADD.STRONG.GPU PT, R9, desc[UR6][R4.64], R9 ;  /* 0x80000009040909a8 */ /* 0x0020a200081ef106 */
[----:B------:R-:W-:Y:S01]  /*17d0*/  IABS R11, R3 ;  /* 0x00000003000b7213 */ /* 0x000fe20000000000 */
[C---:B------:R-:W-:Y:S01]  /*17e0*/  IMAD.IADD R0, R3.reuse, 0x1, -R0 ;  /* 0x0000000103007824 */ /* 0x040fe200078e0a00 */
[----:B------:R-:W-:Y:S02]  /*17f0*/  ISETP.NE.AND P2, PT, R3, RZ, PT ;  /* 0x000000ff0300720c */ /* 0x000fe40003f45270 */
[----:B------:R-:W1:Y:S02]  /*1800*/  I2F.RP R2, R11 ;  /* 0x0000000b00027306 */ /* 0x000e640000209400 */
[----:B------:R-:W-:Y:S02]  /*1810*/  ISETP.GE.AND P1, PT, R0, RZ, PT ;  /* 0x000000ff0000720c */ /* 0x000fe40003f26270 */
[----:B0-----:R-:W-:-:S04]  /*1820*/  IABS R4, R0 ;  /* 0x0000000000047213 */ /* 0x001fc80000000000 */
[----:B-1----:R-:W0:Y:S02]  /*1830*/  MUFU.RCP R2, R2 ;  /* 0x0000000200027308 */ /* 0x002e240000001000 */
[----:B0-----:R-:W-:-:S06]  /*1840*/  VIADD R7, R2, 0xffffffe ;  /* 0x0ffffffe02077836 */ /* 0x001fcc0000000000 */
[----:B------:R-:W0:Y:S02]  /*1850*/  F2I.FTZ.U32.TRUNC.NTZ R7, R7 ;  /* 0x0000000700077305 */ /* 0x000e24000021f000 */
[----:B0-----:R-:W-:-:S05]  /*1860*/  IADD3 R6, PT, PT, RZ, -R7, RZ ;  /* 0x80000007ff067210 */ /* 0x001fca0007ffe0ff */
[----:B------:R-:W-:Y:S02]  /*1870*/  IMAD R13, R6, R11, RZ ;  /* 0x0000000b060d7224 */ /* 0x000fe400078e02ff */
[----:B------:R-:W-:-:S04]  /*1880*/  IMAD.MOV.U32 R6, RZ, RZ, RZ ;  /* 0x000000ffff067224 */ /* 0x000fc800078e00ff */
[----:B------:R-:W-:Y:S02]  /*1890*/  IMAD.HI.U32 R13, R7, R13, R6 ;  /* 0x0000000d070d7227 */ /* 0x000fe400078e0006 */
[----:B------:R-:W0:Y:S04]  /*18a0*/  S2R R6, SR_LTMASK ;  /* 0x0000000000067919 */ /* 0x000e280000003900 */
[----:B------:R-:W-:-:S05]  /*18b0*/  IMAD.HI.U32 R2, R13, R4, RZ ;  /* 0x000000040d027227 */ /* 0x000fca00078e00ff */
[----:B------:R-:W-:-:S05]  /*18c0*/  IADD3 R5, PT, PT, -R2, RZ, RZ ;  /* 0x000000ff02057210 */ /* 0x000fca0007ffe1ff */
[C---:B------:R-:W-:Y:S02]  /*18d0*/  IMAD R2, R11.reuse, R5, R4 ;  /* 0x000000050b027224 */ /* 0x040fe400078e0204 */
[----:B------:R-:W1:Y:S03]  /*18e0*/  LDC.64 R4, c[0x0][0x390] ;  /* 0x0000e400ff047b82 */ /* 0x000e660000000a00 */
[----:B------:R-:W-:Y:S02]  /*18f0*/  ISETP.GT.U32.AND P0, PT, R11, R2, PT ;  /* 0x000000020b00720c */ /* 0x000fe40003f04070 */
[----:B0-----:R-:W-:-:S11]  /*1900*/  LOP3.LUT R6, R6, UR4, RZ, 0xc0, !PT ;  /* 0x0000000406067c12 */ /* 0x001fd6000f8ec0ff */
[----:B------:R-:W-:Y:S01]  /*1910*/  @!P0 IMAD.IADD R2, R2, 0x1, -R11 ;  /* 0x0000000102028824 */ /* 0x000fe200078e0a0b */
[----:B------:R-:W0:Y:S04]  /*1920*/  POPC R6, R6 ;  /* 0x0000000600067309 */ /* 0x000e280000000000 */
[----:B------:R-:W-:-:S13]  /*1930*/  ISETP.GT.U32.AND P0, PT, R11, R2, PT ;  /* 0x000000020b00720c */ /* 0x000fda0003f04070 */
[----:B------:R-:W-:-:S04]  /*1940*/  @!P0 IMAD.IADD R2, R2, 0x1, -R11 ;  /* 0x0000000102028824 */ /* 0x000fc800078e0a0b */
[----:B------:R-:W-:Y:S01]  /*1950*/  @!P1 IMAD.MOV R2, RZ, RZ, -R2 ;  /* 0x000000ffff029224 */ /* 0x000fe200078e0a02 */
[----:B------:R-:W-:Y:S01]  /*1960*/  @!P2 LOP3.LUT R2, RZ, R3, RZ, 0x33, !PT ;  /* 0x00000003ff02a212 */ /* 0x000fe200078e33ff */
[----:B--2---:R-:W0:Y:S02]  /*1970*/  SHFL.IDX PT, R7, R9, R8, 0x1f ;  /* 0x00001f0809077589 */ /* 0x004e2400000e0000 */
[----:B0-----:R-:W-:-:S05]  /*1980*/  IADD3 R7, PT, PT, R7, R6, RZ ;  /* 0x0000000607077210 */ /* 0x001fca0007ffe0ff */
[----:B-1----:R-:W-:-:S05]  /*1990*/  IMAD.WIDE R4, R7, 0x4, R4 ;  /* 0x0000000407047825 */ /* 0x002fca00078e0204 */
[----:B------:R-:W-:Y:S01]  /*19a0*/  STG.E desc[UR6][R4.64], R2 ;  /* 0x0000000204007986 */ /* 0x000fe2000c101906 */
[----:B------:R-:W-:Y:S05]  /*19b0*/  EXIT ;  /* 0x000000000000794d */ /* 0x000fea0003800000 */
.L_x_5:
[----:B------:R-:W-:-:S00]  /*19c0*/  BRA `(.L_x_5) ;  /* 0xfffffffc00fc7947 */ /* 0x000fc0000383ffff */
[----:B------:R-:W-:-:S00]  /*19d0*/  NOP ;  /* 0x0000000000007918 */ /* 0x000fc00000000000 */
        /* <DEDUP_REMOVED lines=10> */
.L_x_20:


//--------------------- .text._Z22error_detection_kernelPcPiS0_cii --------------------------
	.section	.text._Z22error_detection_kernelPcPiS0_cii,"ax",@progbits
	.align	128
        .global         _Z22error_detection_kernelPcPiS0_cii
        .type           _Z22error_detection_kernelPcPiS0_cii,@function
        .size           _Z22error_detection_kernelPcPiS0_cii,(.L_x_21 - _Z22error_detection_kernelPcPiS0_cii)
        .other          _Z22error_detection_kernelPcPiS0_cii,@"STO_CUDA_ENTRY STV_DEFAULT"
_Z22error_detection_kernelPcPiS0_cii:
.text._Z22error_detection_kernelPcPiS0_cii:
[----:B------:R-:W-:Y:S08]  /*0000*/  LDC R1, c[0x0][0x37c] ;  /* 0x0000df00ff017b82 */ /* 0x000ff00000000800 */
[----:B------:R-:W0:Y:S02]  /*0010*/  LDC.U8 R0, c[0x0][0x398] ;  /* 0x0000e600ff007b82 */ /* 0x000e240000000000 */
[----:B0-----:R-:W-:-:S04]  /*0020*/  PRMT R0, R0, 0x8880, RZ ;  /* 0x0000888000007816 */ /* 0x001fc800000000ff */
[----:B------:R-:W-:-:S13]  /*0030*/  ISETP.GE.AND P0, PT, R0, 0x1, PT ;  /* 0x000000010000780c */ /* 0x000fda0003f06270 */
[----:B------:R-:W-:Y:S05]  /*0040*/  @!P0 EXIT ;  /* 0x000000000000894d */ /* 0x000fea0003800000 */
[----:B------:R-:W0:Y:S01]  /*0050*/  S2R R2, SR_CTAID.X ;  /* 0x0000000000027919 */ /* 0x000e220000002500 */
[----:B------:R-:W0:Y:S01]  /*0060*/  LDCU UR8, c[0x0][0x360] ;  /* 0x00006c00ff0877ac */ /* 0x000e220008000800 */
[----:B------:R-:W0:Y:S01]  /*0070*/  S2R R3, SR_TID.X ;  /* 0x0000000000037919 */ /* 0x000e220000002100 */
[----:B------:R-:W1:Y:S01]  /*0080*/  LDCU.64 UR4, c[0x0][0x380] ;  /* 0x00007000ff0477ac */ /* 0x000e620008000a00 */
[----:B------:R-:W2:Y:S01]  /*0090*/  LDCU.64 UR6, c[0x0][0x358] ;  /* 0x00006b00ff0677ac */ /* 0x000ea20008000a00 */
[----:B------:R-:W3:Y:S01]  /*00a0*/  LDCU UR10, c[0x0][0x3a0] ;  /* 0x00007400ff0a77ac */ /* 0x000ee20008000800 */
[----:B0-----:R-:W-:-:S05]  /*00b0*/  IMAD R4, R2, UR8, R3 ;  /* 0x0000000802047c24 */ /* 0x001fca000f8e0203 */
[----:B-1----:R-:W-:-:S04]  /*00c0*/  IADD3 R8, P0, PT, R4, UR4, RZ ;  /* 0x0000000404087c10 */ /* 0x002fc8000ff1e0ff */
[----:B------:R-:W-:-:S05]  /*00d0*/  LEA.HI.X.SX32 R9, R4, UR5, 0x1, P0 ;  /* 0x0000000504097c11 */ /* 0x000fca00080f0eff */
[----:B--2---:R-:W2:Y:S01]  /*00e0*/  LDG.E.U8 R8, desc[UR6][R8.64] ;  /* 0x0000000608087981 */ /* 0x004ea2000c1e1100 */
[----:B------:R-:W0:Y:S01]  /*00f0*/  S2UR UR5, SR_CgaCtaId ;  /* 0x00000000000579c3 */ /* 0x000e220000008800 */
[----:B------:R-:W-:Y:S01]  /*0100*/  UMOV UR4, 0x400 ;  /* 0x0000040000047882 */ /* 0x000fe20000000000 */
[----:B------:R-:W-:Y:S01]  /*0110*/  IMAD.MOV.U32 R5, RZ, RZ, RZ ;  /* 0x000000ffff057224 */ /* 0x000fe200078e00ff */
[----:B------:R-:W1:Y:S01]  /*0120*/  LDCU UR9, c[0x0][0x370] ;  /* 0x00006e00ff0977ac */ /* 0x000e620008000800 */
[----:B0-----:R-:W-:-:S06]  /*0130*/  ULEA UR4, UR5, UR4, 0x18 ;  /* 0x0000000405047291 */ /* 0x001fcc000f8ec0ff */
[----:B------:R-:W-:Y:S02]  /*0140*/  LEA R6, R3, UR4, 0x2 ;  /* 0x0000000403067c11 */ /* 0x000fe4000f8e10ff */
[----:B--2---:R-:W-:-:S04]  /*0150*/  ISETP.NE.AND P0, PT, R8, RZ, PT ;  /* 0x000000ff0800720c */ /* 0x004fc80003f05270 */
[----:B-1-3--:R-:W-:-:S13]  /*0160*/  ISETP.LT.AND P0, PT, R4, UR10, P0 ;  /* 0x0000000a04007c0c */ /* 0x00afda0008701270 */
.L_x_10:
[----:B------:R-:W-:Y:S01]  /*0170*/  BSSY.RECONVERGENT B0, `(.L_x_6) ;  /* 0x000001d000007945 */ /* 0x000fe20003800200 */
[----:B------:R-:W-:-:S03]  /*0180*/  IMAD.MOV.U32 R9, RZ, RZ, RZ ;  /* 0x000000ffff097224 */ /* 0x000fc600078e00ff */
[----:B------:R-:W-:Y:S05]  /*0190*/  @!P0 BRA `(.L_x_7) ;  /* 0x0000000000688947 */ /* 0x000fea0003800000 */
[----:B------:R-:W0:Y:S01]  /*01a0*/  LDC R14, c[0x0][0x39c] ;  /* 0x0000e700ff0e7b82 */ /* 0x000e220000000800 */
[----:B------:R-:W-:-:S05]  /*01b0*/  IMAD R7, R4, R5, R4 ;  /* 0x0000000504077224 */ /* 0x000fca00078e0204 */
[----:B------:R-:W-:Y:S02]  /*01c0*/  ISETP.GE.AND P3, PT, R7, RZ, PT ;  /* 0x000000ff0700720c */ /* 0x000fe40003f66270 */
[----:B0-----:R-:W-:-:S04]  /*01d0*/  IABS R11, R14 ;  /* 0x0000000e000b7213 */ /* 0x001fc80000000000 */
[----:B------:R-:W0:Y:S08]  /*01e0*/  I2F.RP R10, R11 ;  /* 0x0000000b000a7306 */ /* 0x000e300000209400 */
[----:B0-----:R-:W0:Y:S02]  /*01f0*/  MUFU.RCP R10, R10 ;  /* 0x0000000a000a7308 */ /* 0x001e240000001000 */
[----:B0-----:R-:W-:-:S06]  /*0200*/  VIADD R8, R10, 0xffffffe ;  /* 0x0ffffffe0a087836 */ /* 0x001fcc0000000000 */
[----:B------:R0:W1:Y:S02]  /*0210*/  F2I.FTZ.U32.TRUNC.NTZ R9, R8 ;  /* 0x0000000800097305 */ /* 0x000064000021f000 */
[----:B0-----:R-:W-:Y:S02]  /*0220*/  IMAD.MOV.U32 R8, RZ, RZ, RZ ;  /* 0x000000ffff087224 */ /* 0x001fe400078e00ff */
[----:B-1----:R-:W-:-:S04]  /*0230*/  IMAD.MOV R12, RZ, RZ, -R9 ;  /* 0x000000ffff0c7224 */ /* 0x002fc800078e0a09 */
[----:B------:R-:W-:Y:S01]  /*0240*/  IMAD R13, R12, R11, RZ ;  /* 0x0000000b0c0d7224 */ /* 0x000fe200078e02ff */
[----:B------:R-:W-:-:S03]  /*0250*/  IABS R12, R7 ;  /* 0x00000007000c7213 */ /* 0x000fc60000000000 */
[----:B------:R-:W-:-:S06]  /*0260*/  IMAD.HI.U32 R9, R9, R13, R8 ;  /* 0x0000000d09097227 */ /* 0x000fcc00078e0008 */
[----:B------:R-:W-:-:S04]  /*0270*/  IMAD.HI.U32 R9, R9, R12, RZ ;  /* 0x0000000c09097227 */ /* 0x000fc800078e00ff */
[----:B------:R-:W-:-:S04]  /*0280*/  IMAD.MOV R9, RZ, RZ, -R9 ;  /* 0x000000ffff097224 */ /* 0x000fc800078e0a09 */
[C---:B------:R-:W-:Y:S02]  /*0290*/  IMAD R10, R11.reuse, R9, R12 ;  /* 0x000000090b0a7224 */ /* 0x040fe400078e020c */
[----:B------:R-:W0:Y:S03]  /*02a0*/  LDC.64 R8, c[0x0][0x388] ;  /* 0x0000e200ff087b82 */ /* 0x000e260000000a00 */
[----:B------:R-:W-:-:S13]  /*02b0*/  ISETP.GT.U32.AND P1, PT, R11, R10, PT ;  /* 0x0000000a0b00720c */ /* 0x000fda0003f24070 */
[----:B------:R-:W-:Y:S01]  /*02c0*/  @!P1 IMAD.IADD R10, R10, 0x1, -R11 ;  /* 0x000000010a0a9824 */ /* 0x000fe200078e0a0b */
[----:B------:R-:W-:-:S04]  /*02d0*/  ISETP.NE.AND P1, PT, R14, RZ, PT ;  /* 0x000000ff0e00720c */ /* 0x000fc80003f25270 */
[----:B------:R-:W-:-:S13]  /*02e0*/  ISETP.GT.U32.AND P2, PT, R11, R10, PT ;  /* 0x0000000a0b00720c */ /* 0x000fda0003f44070 */
[----:B------:R-:W-:-:S04]  /*02f0*/  @!P2 IMAD.IADD R10, R10, 0x1, -R11 ;  /* 0x000000010a0aa824 */ /* 0x000fc800078e0a0b */
[----:B------:R-:W-:Y:S01]  /*0300*/  @!P3 IMAD.MOV R10, RZ, RZ, -R10 ;  /* 0x000000ffff0ab224 */ /* 0x000fe200078e0a0a */
[----:B------:R-:W-:-:S05]  /*0310*/  @!P1 LOP3.LUT R10, RZ, R14, RZ, 0x33, !PT ;  /* 0x0000000eff0a9212 */ /* 0x000fca00078e33ff */
[----:B0-----:R-:W-:-:S06]  /*0320*/  IMAD.WIDE R8, R10, 0x4, R8 ;  /* 0x000000040a087825 */ /* 0x001fcc00078e0208 */
[----:B------:R0:W5:Y:S02]  /*0330*/  LDG.E R9, desc[UR6][R8.64] ;  /* 0x0000000608097981 */ /* 0x000164000c1e1900 */
.L_x_7:
[----:B------:R-:W-:Y:S05]  /*0340*/  BSYNC.RECONVERGENT B0 ;  /* 0x0000000000007941 */ /* 0x000fea0003800200 */
.L_x_6:
[----:B-----5:R1:W-:Y:S01]  /*0350*/  STS [R6], R9 ;  /* 0x0000000906007388 */ /* 0x0203e20000000800 */
[----:B------:R-:W-:Y:S01]  /*0360*/  UISETP.GE.U32.AND UP0, UPT, UR8, 0x2, UPT ;  /* 0x000000020800788c */ /* 0x000fe2000bf06070 */
[----:B------:R-:W-:Y:S08]  /*0370*/  BAR.SYNC.DEFER_BLOCKING 0x0 ;  /* 0x0000000000007b1d */ /* 0x000ff00000010000 */
[----:B-1----:R-:W-:Y:S05]  /*0380*/  BRA.U !UP0, `(.L_x_8) ;  /* 0x0000000108307547 */ /* 0x002fea000b800000 */
[----:B------:R-:W-:-:S07]  /*0390*/  IMAD.U32 R7, RZ, RZ, UR8 ;  /* 0x00000008ff077e24 */ /* 0x000fce000f8e00ff */
.L_x_9:
[----:B------:R-:W-:-:S04]  /*03a0*/  SHF.R.U32.HI R10, RZ, 0x1, R7 ;  /* 0x00000001ff0a7819 */ /* 0x000fc80000011607 */
[----:B------:R-:W-:-:S13]  /*03b0*/  ISETP.GE.U32.AND P1, PT, R3, R10, PT ;  /* 0x0000000a0300720c */ /* 0x000fda0003f26070 */
[----:B0-----:R-:W-:Y:S01]  /*03c0*/  @!P1 IMAD R8, R10, 0x4, R6 ;  /* 0x000000040a089824 */ /* 0x001fe200078e0206 */
[----:B------:R-:W-:Y:S05]  /*03d0*/  @!P1 LDS R9, [R6] ;  /* 0x0000000006099984 */ /* 0x000fea0000000800 */
[----:B------:R-:W0:Y:S02]  /*03e0*/  @!P1 LDS R8, [R8] ;  /* 0x0000000008089984 */ /* 0x000e240000000800 */
[----:B0-----:R-:W-:-:S05]  /*03f0*/  @!P1 LOP3.LUT R9, R9, R8, RZ, 0x3c, !PT ;  /* 0x0000000809099212 */ /* 0x001fca00078e3cff */
[----:B------:R1:W-:Y:S01]  /*0400*/  @!P1 STS [R6], R9 ;  /* 0x0000000906009388 */ /* 0x0003e20000000800 */
[----:B------:R-:W-:Y:S01]  /*0410*/  BAR.SYNC.DEFER_BLOCKING 0x0 ;  /* 0x0000000000007b1d */ /* 0x000fe20000010000 */
[----:B------:R-:W-:Y:S01]  /*0420*/  ISETP.GT.U32.AND P1, PT, R7, 0x3, PT ;  /* 0x000000030700780c */ /* 0x000fe20003f24070 */
[----:B------:R-:W-:-:S12]  /*0430*/  IMAD.MOV.U32 R7, RZ, RZ, R10 ;  /* 0x000000ffff077224 */ /* 0x000fd800078e000a */
[----:B-1----:R-:W-:Y:S05]  /*0440*/  @P1 BRA `(.L_x_9) ;  /* 0xfffffffc00d41947 */ /* 0x002fea000383ffff */
.L_x_8:
[----:B------:R-:W-:-:S13]  /*0450*/  ISETP.NE.AND P1, PT, R3, RZ, PT ;  /* 0x000000ff0300720c */ /* 0x000fda0003f25270 */
[----:B0-----:R-:W0:Y:S01]  /*0460*/  @!P1 S2R R8, SR_CgaCtaId ;  /* 0x0000000000089919 */ /* 0x001e220000008800 */
[----:B------:R-:W-:Y:S01]  /*0470*/  @!P1 MOV R7, 0x400 ;  /* 0x0000040000079802 */ /* 0x000fe20000000f00 */
[C---:B------:R-:W-:Y:S02]  /*0480*/  @!P1 IMAD R11, R5.reuse, UR9, R2 ;  /* 0x00000009050b9c24 */ /* 0x040fe4000f8e0202 */
[----:B------:R-:W-:Y:S01]  /*0490*/  VIADD R5, R5, 0x1 ;  /* 0x0000000105057836 */ /* 0x000fe20000000000 */
[----:B0-----:R-:W-:Y:S02]  /*04a0*/  @!P1 LEA R7, R8, R7, 0x18 ;  /* 0x0000000708079211 */ /* 0x001fe400078ec0ff */
[----:B------:R-:W0:Y:S04]  /*04b0*/  @!P1 LDC.64 R8, c[0x0][0x390] ;  /* 0x0000e400ff089b82 */ /* 0x000e280000000a00 */
[----:B------:R-:W1:Y:S01]  /*04c0*/  @!P1 LDS R7, [R7] ;  /* 0x0000000007079984 */ /* 0x000e620000000800 */
[----:B0-----:R-:W-:-:S05]  /*04d0*/  @!P1 IMAD.WIDE.U32 R8, R11, 0x4, R8 ;  /* 0x000000040b089825 */ /* 0x001fca00078e0008 */
[----:B-1----:R0:W-:Y:S01]  /*04e0*/  @!P1 STG.E desc[UR6][R8.64], R7 ;  /* 0x0000000708009986 */ /* 0x0021e2000c101906 */
[----:B------:R-:W-:Y:S01]  /*04f0*/  BAR.SYNC.DEFER_BLOCKING 0x0 ;  /* 0x0000000000007b1d */ /* 0x000fe20000010000 */
[----:B------:R-:W-:-:S13]  /*0500*/  ISETP.NE.AND P1, PT, R5, R0, PT ;  /* 0x000000000500720c */ /* 0x000fda0003f25270 */
[----:B0-----:R-:W-:Y:S05]  /*0510*/  @P1 BRA `(.L_x_10) ;  /* 0xfffffffc00141947 */ /* 0x001fea000383ffff */
[----:B------:R-:W-:Y:S05]  /*0520*/  EXIT ;  /* 0x000000000000794d */ /* 0x000fea0003800000 */
.L_x_11:
        /* <DEDUP_REMOVED lines=13> */
.L_x_21:


//--------------------- .text._Z22error_detection_kernelPcPiS0_iii --------------------------
	.section	.text._Z22error_detection_kernelPcPiS0_iii,"ax",@progbits
	.align	128
        .global         _Z22error_detection_kernelPcPiS0_iii
        .type           _Z22error_detection_kernelPcPiS0_iii,@function
        .size           _Z22error_detection_kernelPcPiS0_iii,(.L_x_22 - _Z22error_detection_kernelPcPiS0_iii)
        .other          _Z22error_detection_kernelPcPiS0_iii,@"STO_CUDA_ENTRY STV_DEFAULT"
_Z22error_detection_kernelPcPiS0_iii:
.text._Z22error_detection_kernelPcPiS0_iii:
[----:B------:R-:W-:Y:S01]  /*0000*/  LDC R1, c[0x0][0x37c] ;  /* 0x0000df00ff017b82 */ /* 0x000fe20000000800 */
[----:B------:R-:W0:Y:S07]  /*0010*/  S2R R0, SR_TID.X ;  /* 0x0000000000007919 */ /* 0x000e2e0000002100 */
[----:B------:R-:W0:Y:S01]  /*0020*/  S2UR UR7, SR_CTAID.X ;  /* 0x00000000000779c3 */ /* 0x000e220000002500 */
[----:B------:R-:W1:Y:S01]  /*0030*/  LDCU.64 UR4, c[0x0][0x380] ;  /* 0x00007000ff0477ac */ /* 0x000e620008000a00 */
[----:B------:R-:W2:Y:S06]  /*0040*/  LDCU.64 UR8, c[0x0][0x358] ;  /* 0x00006b00ff0877ac */ /* 0x000eac0008000a00 */
[----:B------:R-:W0:Y:S01]  /*0050*/  LDC R5, c[0x0][0x360] ;  /* 0x0000d800ff057b82 */ /* 0x000e220000000800 */
[----:B------:R-:W3:Y:S01]  /*0060*/  LDCU UR10, c[0x0][0x3a0] ;  /* 0x00007400ff0a77ac */ /* 0x000ee20008000800 */
[----:B0-----:R-:W-:-:S05]  /*0070*/  IMAD R9, R5, UR7, R0 ;  /* 0x0000000705097c24 */ /* 0x001fca000f8e0200 */
[----:B-1----:R-:W-:-:S04]  /*0080*/  IADD3 R2, P0, PT, R9, UR4, RZ ;  /* 0x0000000409027c10 */ /* 0x002fc8000ff1e0ff */
[----:B------:R-:W-:-:S06]  /*0090*/  LEA.HI.X.SX32 R3, R9, UR5, 0x1, P0 ;  /* 0x0000000509037c11 */ /* 0x000fcc00080f0eff */
[----:B--2---:R-:W2:Y:S01]  /*00a0*/  LDG.E.U8 R3, desc[UR8][R2.64] ;  /* 0x0000000802037981 */ /* 0x004ea2000c1e1100 */
[----:B------:R-:W0:Y:S01]  /*00b0*/  S2UR UR6, SR_CgaCtaId ;  /* 0x00000000000679c3 */ /* 0x000e220000008800 */
[----:B------:R-:W-:Y:S01]  /*00c0*/  UMOV UR4, 0x400 ;  /* 0x0000040000047882 */ /* 0x000fe20000000000 */
[----:B------:R-:W-:Y:S01]  /*00d0*/  BSSY.RECONVERGENT B0, `(.L_x_12) ;  /* 0x0000026000007945 */ /* 0x000fe20003800200 */
[----:B------:R-:W-:-:S04]  /*00e0*/  UIADD3 UR5, UPT, UPT, UR4, 0x400, URZ ;  /* 0x0000040004057890 */ /* 0x000fc8000fffe0ff */
[----:B0-----:R-:W-:Y:S02]  /*00f0*/  ULEA UR5, UR6, UR5, 0x18 ;  /* 0x0000000506057291 */ /* 0x001fe4000f8ec0ff */
[----:B------:R-:W-:-:S06]  /*0100*/  ULEA UR4, UR6, UR4, 0x18 ;  /* 0x0000000406047291 */ /* 0x000fcc000f8ec0ff */
[----:B------:R-:W-:Y:S02]  /*0110*/  LEA R4, R0, UR4, 0x2 ;  /* 0x0000000400047c11 */ /* 0x000fe4000f8e10ff */
[----:B--2---:R-:W-:Y:S01]  /*0120*/  ISETP.NE.AND P0, PT, R3, RZ, PT ;  /* 0x000000ff0300720c */ /* 0x004fe20003f05270 */
[----:B------:R0:W-:Y:S03]  /*0130*/  STS.U8 [R0+UR5], R3 ;  /* 0x0000000300007988 */ /* 0x0001e60008000005 */
[----:B---3--:R-:W-:-:S13]  /*0140*/  ISETP.GE.OR P0, PT, R9, UR10, !P0 ;  /* 0x0000000a09007c0c */ /* 0x008fda000c706670 */
[----:B0-----:R-:W-:Y:S05]  /*0150*/  @P0 BRA `(.L_x_13) ;  /* 0x0000000000700947 */ /* 0x001fea0003800000 */
[----:B------:R-:W0:Y:S02]  /*0160*/  LDC.64 R2, c[0x0][0x398] ;  /* 0x0000e600ff027b82 */ /* 0x000e240000000a00 */
[----:B0-----:R-:W-:Y:S01]  /*0170*/  IABS R11, R3 ;  /* 0x00000003000b7213 */ /* 0x001fe20000000000 */
[----:B------:R-:W-:-:S03]  /*0180*/  IMAD R2, R9, R2, R9 ;  /* 0x0000000209027224 */ /* 0x000fc600078e0209 */
[----:B------:R-:W0:Y:S02]  /*0190*/  I2F.RP R8, R11 ;  /* 0x0000000b00087306 */ /* 0x000e240000209400 */
[----:B------:R-:W-:-:S06]  /*01a0*/  ISETP.GE.AND P2, PT, R2, RZ, PT ;  /* 0x000000ff0200720c */ /* 0x000fcc0003f46270 */
        /* <DEDUP_REMOVED lines=20> */
[----:B------:R-:W2:Y:S04]  /*02f0*/  LDG.E R3, desc[UR8][R2.64] ;  /* 0x0000000802037981 */ /* 0x000ea8000c1e1900 */
[----:B--2---:R1:W-:Y:S01]  /*0300*/  STS [R4], R3 ;  /* 0x0000000304007388 */ /* 0x0043e20000000800 */
[----:B------:R-:W-:Y:S05]  /*0310*/  BRA `(.L_x_14) ;  /* 0x0000000000047947 */ /* 0x000fea0003800000 */
.L_x_13:
[----:B------:R0:W-:Y:S02]  /*0320*/  STS [R4], RZ ;  /* 0x000000ff04007388 */ /* 0x0001e40000000800 */
.L_x_14:
[----:B------:R-:W-:Y:S05]  /*0330*/  BSYNC.RECONVERGENT B0 ;  /* 0x0000000000007941 */ /* 0x000fea0003800200 */
.L_x_12:
[----:B------:R-:W-:Y:S01]  /*0340*/  BAR.SYNC.DEFER_BLOCKING 0x0 ;  /* 0x0000000000007b1d */ /* 0x000fe20000010000 */
[----:B------:R-:W-:Y:S02]  /*0350*/  ISETP.GE.U32.AND P1, PT, R5, 0x2, PT ;  /* 0x000000020500780c */ /* 0x000fe40003f26070 */
[----:B------:R-:W-:-:S11]  /*0360*/  ISETP.NE.AND P0, PT, R0, RZ, PT ;  /* 0x000000ff0000720c */ /* 0x000fd60003f05270 */
[----:B------:R-:W-:Y:S05]  /*0370*/  @!P1 BRA `(.L_x_15) ;  /* 0x00000000002c9947 */ /* 0x000fea0003800000 */
.L_x_16:
[----:B------:R-:W-:-:S04]  /*0380*/  SHF.R.U32.HI R7, RZ, 0x1, R5 ;  /* 0x00000001ff077819 */ /* 0x000fc80000011605 */
[----:B------:R-:W-:-:S13]  /*0390*/  ISETP.GE.U32.AND P1, PT, R0, R7, PT ;  /* 0x000000070000720c */ /* 0x000fda0003f26070 */
[----:B------:R-:W-:Y:S01]  /*03a0*/  @!P1 IMAD R2, R7, 0x4, R4 ;  /* 0x0000000407029824 */ /* 0x000fe200078e0204 */
[----:B-1----:R-:W-:Y:S05]  /*03b0*/  @!P1 LDS R3, [R4] ;  /* 0x0000000004039984 */ /* 0x002fea0000000800 */
[----:B------:R-:W1:Y:S02]  /*03c0*/  @!P1 LDS R2, [R2] ;  /* 0x0000000002029984 */ /* 0x000e640000000800 */
[----:B-1----:R-:W-:-:S05]  /*03d0*/  @!P1 LOP3.LUT R3, R3, R2, RZ, 0x3c, !PT ;  /* 0x0000000203039212 */ /* 0x002fca00078e3cff */
[----:B------:R2:W-:Y:S01]  /*03e0*/  @!P1 STS [R4], R3 ;  /* 0x0000000304009388 */ /* 0x0005e20000000800 */
[----:B------:R-:W-:Y:S01]  /*03f0*/  BAR.SYNC.DEFER_BLOCKING 0x0 ;  /* 0x0000000000007b1d */ /* 0x000fe20000010000 */
[----:B------:R-:W-:Y:S01]  /*0400*/  ISETP.GT.U32.AND P1, PT, R5, 0x3, PT ;  /* 0x000000030500780c */ /* 0x000fe20003f24070 */
[----:B------:R-:W-:-:S12]  /*0410*/  IMAD.MOV.U32 R5, RZ, RZ, R7 ;  /* 0x000000ffff057224 */ /* 0x000fd800078e0007 */
[----:B--2---:R-:W-:Y:S05]  /*0420*/  @P1 BRA `(.L_x_16) ;  /* 0xfffffffc00d41947 */ /* 0x004fea000383ffff */
.L_x_15:
[----:B------:R-:W-:Y:S04]  /*0430*/  BSSY.RECONVERGENT B0, `(.L_x_17) ;  /* 0x000000c000007945 */ /* 0x000fe80003800200 */
[----:B------:R-:W-:Y:S05]  /*0440*/  @P0 BRA `(.L_x_18) ;  /* 0x0000000000280947 */ /* 0x000fea0003800000 */
[----:B------:R-:W2:Y:S01]  /*0450*/  S2UR UR5, SR_CgaCtaId ;  /* 0x00000000000579c3 */ /* 0x000ea20000008800 */
[----:B------:R-:W-:-:S07]  /*0460*/  UMOV UR4, 0x400 ;  /* 0x0000040000047882 */ /* 0x000fce0000000000 */
[----:B------:R-:W3:Y:S08]  /*0470*/  LDC R7, c[0x0][0x370] ;  /* 0x0000dc00ff077b82 */ /* 0x000ef00000000800 */
[----:B------:R-:W3:Y:S01]  /*0480*/  LDC R0, c[0x0][0x398] ;  /* 0x0000e600ff007b82 */ /* 0x000ee20000000800 */
[----:B--2---:R-:W-:-:S07]  /*0490*/  ULEA UR4, UR5, UR4, 0x18 ;  /* 0x0000000405047291 */ /* 0x004fce000f8ec0ff */
[----:B-1----:R-:W1:Y:S02]  /*04a0*/  LDC.64 R2, c[0x0][0x390] ;  /* 0x0000e400ff027b82 */ /* 0x002e640000000a00 */
[----:B------:R-:W2:Y:S01]  /*04b0*/  LDS R5, [UR4] ;  /* 0x00000004ff057984 */ /* 0x000ea20008000800 */
[----:B---3--:R-:W-:-:S04]  /*04c0*/  IMAD R7, R7, R0, UR7 ;  /* 0x0000000707077e24 */ /* 0x008fc8000f8e0200 */
[----:B-1----:R-:W-:-:S05]  /*04d0*/  IMAD.WIDE.U32 R2, R7, 0x4, R2 ;  /* 0x0000000407027825 */ /* 0x002fca00078e0002 */
[----:B--2---:R2:W-:Y:S02]  /*04e0*/  STG.E desc[UR8][R2.64], R5 ;  /* 0x0000000502007986 */ /* 0x0045e4000c101908 */
.L_x_18:
[----:B------:R-:W-:Y:S05]  /*04f0*/  BSYNC.RECONVERGENT B0 ;  /* 0x0000000000007941 */ /* 0x000fea0003800200 */
.L_x_17:
[----:B------:R-:W-:Y:S06]  /*0500*/  BAR.SYNC.DEFER_BLOCKING 0x0 ;  /* 0x0000000000007b1d */ /* 0x000fec0000010000 */
[----:B------:R-:W-:Y:S05]  /*0510*/  EXIT ;  /* 0x000000000000794d */ /* 0x000fea0003800000 */
.L_x_19:
        /* <DEDUP_REMOVED lines=14> */
.L_x_22:


//--------------------- .nv.shared.reserved.0     --------------------------
	.section	.nv.shared.reserved.0,"aw",@nobits
	.weak		__nv_reservedSMEM_offset_0_alias
	.size		__nv_reservedSMEM_offset_0_alias, 0, 64
	.other		__nv_reservedSMEM_offset_0_alias,@"STO_CUDA_RESERVED_SHARED STV_DEFAULT"
__nv_reservedSMEM_offset_0_alias:
	.zero		0
	.zero		64


//--------------------- .nv.shared._Z22error_detection_kernelPcPiS0_cii --------------------------
	.section	.nv.shared._Z22error_detection_kernelPcPiS0_cii,"aw",@nobits
	.sectionflags	@""
	.align	4
.nv.shared._Z22error_detection_kernelPcPiS0_cii:
	.zero		2048


//--------------------- .nv.shared._Z22error_detection_kernelPcPiS0_iii --------------------------
	.section	.nv.shared._Z22error_detection_kernelPcPiS0_iii,"aw",@nobits
	.sectionflags	@""
	.align	4
.nv.shared._Z22error_detection_kernelPcPiS0_iii:
	.zero		2304


//--------------------- .nv.constant0._Z19chien_search_kernelPiS_S_S_ii --------------------------
	.section	.nv.constant0._Z19chien_search_kernelPiS_S_S_ii,"a",@progbits
	.sectionflags	@""
	.align	4
.nv.constant0._Z19chien_search_kernelPiS_S_S_ii:
	.zero		936


//--------------------- .nv.constant0._Z22error_detection_kernelPcPiS0_cii --------------------------
	.section	.nv.constant0._Z22error_detection_kernelPcPiS0_cii,"a",@progbits
	.sectionflags	@""
	.align	4
.nv.constant0._Z22error_detection_kernelPcPiS0_cii:
	.zero		932


//--------------------- .nv.constant0._Z22error_detection_kernelPcPiS0_iii --------------------------
	.section	.nv.constant0._Z22error_detection_kernelPcPiS0_iii,"a",@progbits
	.sectionflags	@""
	.align	4
.nv.constant0._Z22error_detection_kernelPcPiS0_iii:
	.zero		932


//--------------------- SYMBOLS --------------------------

	.type		.nv.reservedSmem.offset0,@object
	.size		.nv.reservedSmem.offset0,0x4
	.type		.nv.reservedSmem.cap,@object
	.size		.nv.reservedSmem.cap,0x4
